	.version 2.1
	.target sm_20
	// compiled with /usr/local/cuda3.1/cuda/open64/lib//be
	// nvopencc 3.1 built on 2010-06-07

	.visible .func (.param .f32 __cudaretf__Z5clampfff) _Z5clampfff (.param .f32 __cudaparmf1__Z5clampfff, .param .f32 __cudaparmf2__Z5clampfff, .param .f32 __cudaparmf3__Z5clampfff)

	.visible .func (.param .s32 __cudaretf__Z5clampiii) _Z5clampiii (.param .s32 __cudaparmf1__Z5clampiii, .param .s32 __cudaparmf2__Z5clampiii, .param .s32 __cudaparmf3__Z5clampiii)

	.visible .func (.param .s32 __cudaretf__Z8rgbToIntfff) _Z8rgbToIntfff (.param .f32 __cudaparmf1__Z8rgbToIntfff, .param .f32 __cudaparmf2__Z8rgbToIntfff, .param .f32 __cudaparmf3__Z8rgbToIntfff)

	.visible .func (.param .s32 __cudaretf__Z8getPixelPiiiii) _Z8getPixelPiiiii (.param .u64 __cudaparmf1__Z8getPixelPiiiii, .param .s32 __cudaparmf2__Z8getPixelPiiiii, .param .s32 __cudaparmf3__Z8getPixelPiiiii, .param .s32 __cudaparmf4__Z8getPixelPiiiii, .param .s32 __cudaparmf5__Z8getPixelPiiiii)

	//-----------------------------------------------------------
	// Compiling /tmp/tmpxft_00001f65_00000000-7_postProcessGL.cpp3.i (/tmp/ccBI#.8zXwj5)
	//-----------------------------------------------------------

	//-----------------------------------------------------------
	// Options:
	//-----------------------------------------------------------
	//  Target:ptx, ISA:sm_20, Endian:little, Pointer Size:64
	//  -O3	(Optimization level)
	//  -g0	(Debug level)
	//  -m2	(Report advisories)
	//-----------------------------------------------------------

	.file	1	"<command-line>"
	.file	2	"/tmp/tmpxft_00001f65_00000000-6_postProcessGL.cudafe2.gpu"
	.file	3	"/usr/lib/gcc/x86_64-linux-gnu/4.4.3/include/stddef.h"
	.file	4	"/usr/local/cuda3.1/cuda/bin/../include/crt/device_runtime.h"
	.file	5	"/usr/local/cuda3.1/cuda/bin/../include/host_defines.h"
	.file	6	"/usr/local/cuda3.1/cuda/bin/../include/builtin_types.h"
	.file	7	"/usr/local/cuda3.1/cuda/bin/../include/device_types.h"
	.file	8	"/usr/local/cuda3.1/cuda/bin/../include/driver_types.h"
	.file	9	"/usr/local/cuda3.1/cuda/bin/../include/surface_types.h"
	.file	10	"/usr/local/cuda3.1/cuda/bin/../include/texture_types.h"
	.file	11	"/usr/local/cuda3.1/cuda/bin/../include/vector_types.h"
	.file	12	"/usr/local/cuda3.1/cuda/bin/../include/device_launch_parameters.h"
	.file	13	"/usr/local/cuda3.1/cuda/bin/../include/crt/storage_class.h"
	.file	14	"/usr/include/bits/types.h"
	.file	15	"/usr/include/time.h"
	.file	16	"/home/andrew/repositories/gpuocelot/tests/cuda2.2/tests/postProcessGL/postProcessGL.cu"
	.file	17	"/usr/local/cuda3.1/cuda/bin/../include/common_functions.h"
	.file	18	"/usr/local/cuda3.1/cuda/bin/../include/math_functions.h"
	.file	19	"/usr/local/cuda3.1/cuda/bin/../include/math_constants.h"
	.file	20	"/usr/local/cuda3.1/cuda/bin/../include/device_functions.h"
	.file	21	"/usr/local/cuda3.1/cuda/bin/../include/sm_11_atomic_functions.h"
	.file	22	"/usr/local/cuda3.1/cuda/bin/../include/sm_12_atomic_functions.h"
	.file	23	"/usr/local/cuda3.1/cuda/bin/../include/sm_13_double_functions.h"
	.file	24	"/usr/local/cuda3.1/cuda/bin/../include/sm_20_atomic_functions.h"
	.file	25	"/usr/local/cuda3.1/cuda/bin/../include/sm_20_intrinsics.h"
	.file	26	"/usr/local/cuda3.1/cuda/bin/../include/surface_functions.h"
	.file	27	"/usr/local/cuda3.1/cuda/bin/../include/texture_fetch_functions.h"
	.file	28	"/usr/local/cuda3.1/cuda/bin/../include/math_functions_dbl_ptx3.h"

	.extern	.shared .align 4 .b8 sdata[];

	.visible .func (.param .f32 __cudaretf__Z5clampfff) _Z5clampfff (.param .f32 __cudaparmf1__Z5clampfff, .param .f32 __cudaparmf2__Z5clampfff, .param .f32 __cudaparmf3__Z5clampfff)
	{
	.reg .f32 %f<10>;
	.loc	16	14	0
$LDWbegin__Z5clampfff:
	ld.param.f32 	%f1, [__cudaparmf1__Z5clampfff];
	mov.f32 	%f2, %f1;
	ld.param.f32 	%f3, [__cudaparmf2__Z5clampfff];
	mov.f32 	%f4, %f3;
	ld.param.f32 	%f5, [__cudaparmf3__Z5clampfff];
	mov.f32 	%f6, %f5;
	.loc	16	15	0
	min.f32 	%f7, %f2, %f6;
	max.f32 	%f8, %f4, %f7;
	st.param.f32 	[__cudaretf__Z5clampfff], %f8;
	ret;
$LDWend__Z5clampfff:
	} // _Z5clampfff

	.visible .func (.param .s32 __cudaretf__Z5clampiii) _Z5clampiii (.param .s32 __cudaparmf1__Z5clampiii, .param .s32 __cudaparmf2__Z5clampiii, .param .s32 __cudaparmf3__Z5clampiii)
	{
	.reg .u32 %r<10>;
	.loc	16	19	0
$LDWbegin__Z5clampiii:
	ld.param.u32 	%r1, [__cudaparmf1__Z5clampiii];
	mov.s32 	%r2, %r1;
	ld.param.u32 	%r3, [__cudaparmf2__Z5clampiii];
	mov.s32 	%r4, %r3;
	ld.param.u32 	%r5, [__cudaparmf3__Z5clampiii];
	mov.s32 	%r6, %r5;
	.loc	16	20	0
	min.s32 	%r7, %r2, %r6;
	max.s32 	%r8, %r4, %r7;
	st.param.s32 	[__cudaretf__Z5clampiii], %r8;
	ret;
$LDWend__Z5clampiii:
	} // _Z5clampiii

	.visible .func (.param .s32 __cudaretf__Z8rgbToIntfff) _Z8rgbToIntfff (.param .f32 __cudaparmf1__Z8rgbToIntfff, .param .f32 __cudaparmf2__Z8rgbToIntfff, .param .f32 __cudaparmf3__Z8rgbToIntfff)
	{
	.reg .u32 %r<9>;
	.reg .f32 %f<20>;
	.loc	16	25	0
$LDWbegin__Z8rgbToIntfff:
	ld.param.f32 	%f1, [__cudaparmf1__Z8rgbToIntfff];
	mov.f32 	%f2, %f1;
	ld.param.f32 	%f3, [__cudaparmf2__Z8rgbToIntfff];
	mov.f32 	%f4, %f3;
	ld.param.f32 	%f5, [__cudaparmf3__Z8rgbToIntfff];
	mov.f32 	%f6, %f5;
	.loc	16	29	0
	mov.f32 	%f7, 0f437f0000;     	// 255
	min.f32 	%f8, %f4, %f7;
	mov.f32 	%f9, 0f00000000;     	// 0
	max.f32 	%f10, %f8, %f9;
	cvt.rzi.s32.f32 	%r1, %f10;
	shl.b32 	%r2, %r1, 8;
	mov.f32 	%f11, 0f437f0000;    	// 255
	min.f32 	%f12, %f6, %f11;
	mov.f32 	%f13, 0f00000000;    	// 0
	max.f32 	%f14, %f12, %f13;
	cvt.rzi.s32.f32 	%r3, %f14;
	shl.b32 	%r4, %r3, 16;
	or.b32 	%r5, %r2, %r4;
	mov.f32 	%f15, 0f437f0000;    	// 255
	min.f32 	%f16, %f2, %f15;
	mov.f32 	%f17, 0f00000000;    	// 0
	max.f32 	%f18, %f16, %f17;
	cvt.rzi.s32.f32 	%r6, %f18;
	or.b32 	%r7, %r5, %r6;
	st.param.s32 	[__cudaretf__Z8rgbToIntfff], %r7;
	ret;
$LDWend__Z8rgbToIntfff:
	} // _Z8rgbToIntfff

	.visible .func (.param .s32 __cudaretf__Z8getPixelPiiiii) _Z8getPixelPiiiii (.param .u64 __cudaparmf1__Z8getPixelPiiiii, .param .s32 __cudaparmf2__Z8getPixelPiiiii, .param .s32 __cudaparmf3__Z8getPixelPiiiii, .param .s32 __cudaparmf4__Z8getPixelPiiiii, .param .s32 __cudaparmf5__Z8getPixelPiiiii)
	{
	.reg .u32 %r<21>;
	.reg .u64 %rd<7>;
	.loc	16	34	0
$LDWbegin__Z8getPixelPiiiii:
	ld.param.u64 	%rd1, [__cudaparmf1__Z8getPixelPiiiii];
	mov.s64 	%rd2, %rd1;
	ld.param.u32 	%r1, [__cudaparmf2__Z8getPixelPiiiii];
	mov.s32 	%r2, %r1;
	ld.param.u32 	%r3, [__cudaparmf3__Z8getPixelPiiiii];
	mov.s32 	%r4, %r3;
	ld.param.u32 	%r5, [__cudaparmf4__Z8getPixelPiiiii];
	mov.s32 	%r6, %r5;
	ld.param.u32 	%r7, [__cudaparmf5__Z8getPixelPiiiii];
	mov.s32 	%r8, %r7;
	.loc	16	37	0
	sub.s32 	%r9, %r6, 1;
	min.s32 	%r10, %r2, %r9;
	mov.s32 	%r11, 0;
	max.s32 	%r12, %r10, %r11;
	sub.s32 	%r13, %r8, 1;
	min.s32 	%r14, %r4, %r13;
	mov.s32 	%r15, 0;
	max.s32 	%r16, %r14, %r15;
	mul.lo.s32 	%r17, %r6, %r16;
	add.s32 	%r18, %r12, %r17;
	cvt.s64.s32 	%rd3, %r18;
	mul.wide.s32 	%rd4, %r18, 4;
	add.u64 	%rd5, %rd2, %rd4;
	ld.s32 	%r19, [%rd5+0];
	st.param.s32 	[__cudaretf__Z8getPixelPiiiii], %r19;
	ret;
$LDWend__Z8getPixelPiiiii:
	} // _Z8getPixelPiiiii

	.entry _Z11cudaProcessPiS_iiiiff (
		.param .u64 __cudaparm__Z11cudaProcessPiS_iiiiff_g_data,
		.param .u64 __cudaparm__Z11cudaProcessPiS_iiiiff_g_odata,
		.param .s32 __cudaparm__Z11cudaProcessPiS_iiiiff_imgw,
		.param .s32 __cudaparm__Z11cudaProcessPiS_iiiiff_imgh,
		.param .s32 __cudaparm__Z11cudaProcessPiS_iiiiff_tilew,
		.param .s32 __cudaparm__Z11cudaProcessPiS_iiiiff_r,
		.param .f32 __cudaparm__Z11cudaProcessPiS_iiiiff_threshold,
		.param .f32 __cudaparm__Z11cudaProcessPiS_iiiiff_highlight)
	{
	.reg .u32 %r<145>;
	.reg .u64 %rd<65>;
	.reg .f32 %f<35>;
	.reg .f64 %fd<5>;
	.reg .pred %p<10>;
	.loc	16	61	0
$LDWbegin__Z11cudaProcessPiS_iiiiff:
	mov.u64 	%rd1, sdata;
	.loc	16	74	0
	ld.param.s32 	%r1, [__cudaparm__Z11cudaProcessPiS_iiiiff_imgw];
	sub.s32 	%r2, %r1, 1;
	cvt.s32.u32 	%r3, %ntid.x;
	mov.u32 	%r4, %ctaid.x;
	mul.lo.u32 	%r5, %r3, %r4;
	ld.param.s32 	%r6, [__cudaparm__Z11cudaProcessPiS_iiiiff_imgh];
	sub.s32 	%r7, %r6, 1;
	cvt.s32.u32 	%r8, %ntid.y;
	mov.u32 	%r9, %ctaid.y;
	mul.lo.u32 	%r10, %r8, %r9;
	cvt.s32.u32 	%r11, %tid.x;
	ld.param.s32 	%r12, [__cudaparm__Z11cudaProcessPiS_iiiiff_r];
	add.s32 	%r13, %r11, %r12;
	cvt.s32.u32 	%r14, %tid.y;
	add.s32 	%r15, %r14, %r12;
	add.u32 	%r16, %r11, %r5;
	add.u32 	%r17, %r14, %r10;
	ld.param.s32 	%r18, [__cudaparm__Z11cudaProcessPiS_iiiiff_tilew];
	mul.lo.s32 	%r19, %r15, %r18;
	min.s32 	%r20, %r2, %r16;
	min.s32 	%r21, %r7, %r17;
	mov.s32 	%r22, 0;
	max.s32 	%r23, %r20, %r22;
	mov.s32 	%r24, 0;
	max.s32 	%r25, %r21, %r24;
	mul.lo.s32 	%r26, %r25, %r1;
	ld.param.u64 	%rd2, [__cudaparm__Z11cudaProcessPiS_iiiiff_g_data];
	add.s32 	%r27, %r23, %r26;
	cvt.s64.s32 	%rd3, %r27;
	mul.wide.s32 	%rd4, %r27, 4;
	add.u64 	%rd5, %rd2, %rd4;
	ld.global.s32 	%r28, [%rd5+0];
	add.s32 	%r29, %r13, %r19;
	cvt.s64.s32 	%rd6, %r29;
	mul.wide.s32 	%rd7, %r29, 4;
	add.u64 	%rd8, %rd1, %rd7;
	st.shared.s32 	[%rd8+0], %r28;
	setp.lt.u32 	%p1, %r11, %r12;
	@!%p1 bra 	$Lt_4_6402;
	.loc	16	79	0
	sub.s32 	%r30, %r16, %r12;
	min.s32 	%r31, %r2, %r30;
	mov.s32 	%r32, 0;
	max.s32 	%r33, %r31, %r32;
	add.s32 	%r34, %r26, %r33;
	cvt.s64.s32 	%rd9, %r34;
	mul.wide.s32 	%rd10, %r34, 4;
	add.u64 	%rd11, %rd2, %rd10;
	ld.global.s32 	%r35, [%rd11+0];
	add.s32 	%r36, %r19, %r11;
	cvt.s64.s32 	%rd12, %r36;
	mul.wide.s32 	%rd13, %r36, 4;
	add.u64 	%rd14, %rd1, %rd13;
	st.shared.s32 	[%rd14+0], %r35;
	.loc	16	81	0
	add.s32 	%r37, %r3, %r16;
	min.s32 	%r38, %r2, %r37;
	mov.s32 	%r39, 0;
	max.s32 	%r40, %r38, %r39;
	add.s32 	%r41, %r26, %r40;
	cvt.s64.s32 	%rd15, %r41;
	mul.wide.s32 	%rd16, %r41, 4;
	add.u64 	%rd17, %rd2, %rd16;
	ld.global.s32 	%r42, [%rd17+0];
	add.s32 	%r43, %r19, %r11;
	add.s32 	%r44, %r12, %r3;
	add.s32 	%r45, %r43, %r44;
	cvt.s64.s32 	%rd18, %r45;
	mul.wide.s32 	%rd19, %r45, 4;
	add.u64 	%rd20, %rd1, %rd19;
	st.shared.s32 	[%rd20+0], %r42;
$Lt_4_6402:
	setp.lt.u32 	%p2, %r14, %r12;
	@!%p2 bra 	$Lt_4_6914;
	.loc	16	85	0
	sub.s32 	%r46, %r17, %r12;
	min.s32 	%r47, %r7, %r46;
	mov.s32 	%r48, 0;
	max.s32 	%r49, %r47, %r48;
	mul.lo.s32 	%r50, %r1, %r49;
	add.s32 	%r51, %r23, %r50;
	cvt.s64.s32 	%rd21, %r51;
	mul.wide.s32 	%rd22, %r51, 4;
	add.u64 	%rd23, %rd2, %rd22;
	ld.global.s32 	%r52, [%rd23+0];
	mul.lo.s32 	%r53, %r18, %r14;
	add.s32 	%r54, %r13, %r53;
	cvt.s64.s32 	%rd24, %r54;
	mul.wide.s32 	%rd25, %r54, 4;
	add.u64 	%rd26, %rd1, %rd25;
	st.shared.s32 	[%rd26+0], %r52;
	.loc	16	87	0
	add.s32 	%r55, %r8, %r17;
	min.s32 	%r56, %r7, %r55;
	mov.s32 	%r57, 0;
	max.s32 	%r58, %r56, %r57;
	mul.lo.s32 	%r59, %r1, %r58;
	add.s32 	%r60, %r23, %r59;
	cvt.s64.s32 	%rd27, %r60;
	mul.wide.s32 	%rd28, %r60, 4;
	add.u64 	%rd29, %rd2, %rd28;
	ld.global.s32 	%r61, [%rd29+0];
	add.s32 	%r62, %r12, %r8;
	add.s32 	%r63, %r14, %r62;
	mul.lo.s32 	%r64, %r18, %r63;
	add.s32 	%r65, %r13, %r64;
	cvt.s64.s32 	%rd30, %r65;
	mul.wide.s32 	%rd31, %r65, 4;
	add.u64 	%rd32, %rd1, %rd31;
	st.shared.s32 	[%rd32+0], %r61;
$Lt_4_6914:
	selp.s32 	%r66, 1, 0, %p1;
	selp.s32 	%r67, 1, 0, %p2;
	and.b32 	%r68, %r66, %r67;
	mov.u32 	%r69, 0;
	setp.eq.s32 	%p3, %r68, %r69;
	@%p3 bra 	$Lt_4_7426;
	.loc	16	93	0
	mul.lo.s32 	%r70, %r18, %r14;
	sub.s32 	%r71, %r16, %r12;
	sub.s32 	%r72, %r17, %r12;
	min.s32 	%r73, %r2, %r71;
	min.s32 	%r74, %r7, %r72;
	mov.s32 	%r75, 0;
	max.s32 	%r76, %r73, %r75;
	mov.s32 	%r77, 0;
	max.s32 	%r78, %r74, %r77;
	mul.lo.s32 	%r79, %r78, %r1;
	add.s32 	%r80, %r79, %r76;
	cvt.s64.s32 	%rd33, %r80;
	mul.wide.s32 	%rd34, %r80, 4;
	add.u64 	%rd35, %rd2, %rd34;
	ld.global.s32 	%r81, [%rd35+0];
	add.s32 	%r82, %r70, %r11;
	cvt.s64.s32 	%rd36, %r82;
	mul.wide.s32 	%rd37, %r82, 4;
	add.u64 	%rd38, %rd1, %rd37;
	st.shared.s32 	[%rd38+0], %r81;
	.loc	16	95	0
	add.s32 	%r83, %r12, %r8;
	add.s32 	%r84, %r83, %r14;
	add.s32 	%r85, %r8, %r17;
	mul.lo.s32 	%r86, %r84, %r18;
	min.s32 	%r87, %r7, %r85;
	mov.s32 	%r88, 0;
	max.s32 	%r89, %r87, %r88;
	mul.lo.s32 	%r90, %r89, %r1;
	add.s32 	%r91, %r90, %r76;
	cvt.s64.s32 	%rd39, %r91;
	mul.wide.s32 	%rd40, %r91, 4;
	add.u64 	%rd41, %rd2, %rd40;
	ld.global.s32 	%r92, [%rd41+0];
	add.s32 	%r93, %r86, %r11;
	cvt.s64.s32 	%rd42, %r93;
	mul.wide.s32 	%rd43, %r93, 4;
	add.u64 	%rd44, %rd1, %rd43;
	st.shared.s32 	[%rd44+0], %r92;
	.loc	16	97	0
	add.s32 	%r94, %r12, %r3;
	add.s32 	%r95, %r94, %r11;
	add.s32 	%r96, %r8, %r16;
	min.s32 	%r97, %r2, %r96;
	mov.s32 	%r98, 0;
	max.s32 	%r99, %r97, %r98;
	add.s32 	%r100, %r79, %r99;
	cvt.s64.s32 	%rd45, %r100;
	mul.wide.s32 	%rd46, %r100, 4;
	add.u64 	%rd47, %rd2, %rd46;
	ld.global.s32 	%r101, [%rd47+0];
	add.s32 	%r102, %r70, %r95;
	cvt.s64.s32 	%rd48, %r102;
	mul.wide.s32 	%rd49, %r102, 4;
	add.u64 	%rd50, %rd1, %rd49;
	st.shared.s32 	[%rd50+0], %r101;
	.loc	16	99	0
	add.s32 	%r103, %r3, %r16;
	min.s32 	%r104, %r2, %r103;
	mov.s32 	%r105, 0;
	max.s32 	%r106, %r104, %r105;
	add.s32 	%r107, %r90, %r106;
	cvt.s64.s32 	%rd51, %r107;
	mul.wide.s32 	%rd52, %r107, 4;
	add.u64 	%rd53, %rd2, %rd52;
	ld.global.s32 	%r108, [%rd53+0];
	add.s32 	%r109, %r86, %r95;
	cvt.s64.s32 	%rd54, %r109;
	mul.wide.s32 	%rd55, %r109, 4;
	add.u64 	%rd56, %rd1, %rd55;
	st.shared.s32 	[%rd56+0], %r108;
$Lt_4_7426:
	.loc	16	103	0
	bar.sync 	0;
	.loc	16	111	0
	neg.s32 	%r110, %r12;
	mov.s32 	%r111, %r110;
	setp.gt.s32 	%p4, %r110, %r12;
	@%p4 bra 	$Lt_4_11010;
	add.s32 	%r112, %r12, %r12;
	add.s32 	%r113, %r112, 1;
	mov.s32 	%r114, %r113;
	mul.lo.s32 	%r115, %r110, %r18;
	mul.lo.s32 	%r116, %r12, %r12;
	add.s32 	%r117, %r12, 1;
	add.s32 	%r118, %r13, %r117;
	cvt.rn.f32.s32 	%f1, %r116;
	add.s32 	%r119, %r115, %r19;
	mov.f32 	%f2, 0f00000000;     	// 0
	mov.f32 	%f3, 0f00000000;     	// 0
	mov.f32 	%f4, 0f00000000;     	// 0
	mov.f32 	%f5, 0f00000000;     	// 0
	mov.s32 	%r120, %r114;
$Lt_4_8450:
 //<loop> Loop body line 111, nesting depth: 1, estimated iterations: unknown
	.loc	16	112	0
	mov.s32 	%r121, %r110;
	mov.s32 	%r122, %r113;
	mul.lo.s32 	%r123, %r111, %r111;
	add.s32 	%r124, %r119, %r11;
	add.s32 	%r125, %r118, %r119;
	cvt.s64.s32 	%rd57, %r124;
	mul.wide.s32 	%rd58, %r124, 4;
	add.u64 	%rd59, %rd1, %rd58;
 //<loop> Part of loop body line 111, head labeled $Lt_4_8450
	mov.s32 	%r126, %r122;
$Lt_4_9218:
 //<loop> Loop body line 112, nesting depth: 2, estimated iterations: unknown
	.loc	16	117	0
	ld.shared.s32 	%r127, [%rd59+0];
	mul.lo.s32 	%r128, %r121, %r121;
	add.s32 	%r129, %r123, %r128;
	cvt.rn.f32.s32 	%f6, %r129;
	setp.le.f32 	%p5, %f6, %f1;
	@!%p5 bra 	$Lt_4_9474;
 //<loop> Part of loop body line 112, head labeled $Lt_4_9218
	.loc	16	123	0
	and.b32 	%r130, %r127, 255;
	cvt.rn.f32.s32 	%f7, %r130;
	mov.f32 	%f8, %f7;
	.loc	16	124	0
	shr.s32 	%r131, %r127, 8;
	and.b32 	%r132, %r131, 255;
	cvt.rn.f32.s32 	%f9, %r132;
	mov.f32 	%f10, %f9;
	.loc	16	125	0
	shr.s32 	%r133, %r127, 16;
	and.b32 	%r134, %r133, 255;
	cvt.rn.f32.s32 	%f11, %r134;
	mov.f32 	%f12, %f11;
	.loc	16	128	0
	ld.param.f32 	%f13, [__cudaparm__Z11cudaProcessPiS_iiiiff_threshold];
	add.f32 	%f14, %f9, %f7;
	add.f32 	%f15, %f11, %f14;
	mov.f32 	%f16, 0f443f4000;    	// 765
	div.rn.f32 	%f17, %f15, %f16;
	setp.lt.f32 	%p6, %f13, %f17;
	@!%p6 bra 	$Lt_4_9986;
 //<loop> Part of loop body line 112, head labeled $Lt_4_9218
	.loc	16	130	0
	ld.param.f32 	%f18, [__cudaparm__Z11cudaProcessPiS_iiiiff_highlight];
	mul.f32 	%f8, %f7, %f18;
	.loc	16	131	0
	mul.f32 	%f10, %f9, %f18;
	.loc	16	132	0
	mul.f32 	%f12, %f11, %f18;
$Lt_4_9986:
 //<loop> Part of loop body line 112, head labeled $Lt_4_9218
	.loc	16	135	0
	add.f32 	%f5, %f8, %f5;
	.loc	16	136	0
	add.f32 	%f4, %f10, %f4;
	.loc	16	137	0
	add.f32 	%f3, %f12, %f3;
	.loc	16	138	0
	cvt.f64.f32 	%fd1, %f2;
	mov.f64 	%fd2, 0d3ff0000000000000;	// 1
	add.f64 	%fd3, %fd1, %fd2;
	cvt.rn.f32.f64 	%f2, %fd3;
$Lt_4_9474:
 //<loop> Part of loop body line 112, head labeled $Lt_4_9218
	add.s32 	%r121, %r121, 1;
	add.s32 	%r124, %r124, 1;
	add.u64 	%rd59, %rd59, 4;
	setp.ne.s32 	%p7, %r124, %r125;
	@%p7 bra 	$Lt_4_9218;
 //<loop> Part of loop body line 111, head labeled $Lt_4_8450
	add.s32 	%r111, %r111, 1;
	add.s32 	%r119, %r119, %r18;
	setp.ne.s32 	%p8, %r117, %r111;
	@%p8 bra 	$Lt_4_8450;
	bra.uni 	$Lt_4_7938;
$Lt_4_11010:
	mov.f32 	%f2, 0f00000000;     	// 0
	mov.f32 	%f3, 0f00000000;     	// 0
	mov.f32 	%f4, 0f00000000;     	// 0
	mov.f32 	%f5, 0f00000000;     	// 0
$Lt_4_7938:
	.loc	16	146	0
	div.rn.f32 	%f19, %f3, %f2;
	mov.f32 	%f20, 0f437f0000;    	// 255
	min.f32 	%f21, %f19, %f20;
	mov.f32 	%f22, 0f00000000;    	// 0
	max.f32 	%f23, %f21, %f22;
	cvt.rzi.s32.f32 	%r135, %f23;
	shl.b32 	%r136, %r135, 16;
	div.rn.f32 	%f24, %f4, %f2;
	mov.f32 	%f25, 0f437f0000;    	// 255
	min.f32 	%f26, %f24, %f25;
	mov.f32 	%f27, 0f00000000;    	// 0
	max.f32 	%f28, %f26, %f27;
	cvt.rzi.s32.f32 	%r137, %f28;
	shl.b32 	%r138, %r137, 8;
	or.b32 	%r139, %r136, %r138;
	div.rn.f32 	%f29, %f5, %f2;
	mov.f32 	%f30, 0f437f0000;    	// 255
	min.f32 	%f31, %f29, %f30;
	mov.f32 	%f32, 0f00000000;    	// 0
	max.f32 	%f33, %f31, %f32;
	cvt.rzi.s32.f32 	%r140, %f33;
	or.b32 	%r141, %r139, %r140;
	ld.param.u64 	%rd60, [__cudaparm__Z11cudaProcessPiS_iiiiff_g_odata];
	mul.lo.s32 	%r142, %r1, %r17;
	add.s32 	%r143, %r16, %r142;
	cvt.s64.s32 	%rd61, %r143;
	mul.wide.s32 	%rd62, %r143, 4;
	add.u64 	%rd63, %rd60, %rd62;
	st.global.s32 	[%rd63+0], %r141;
	.loc	16	147	0
	exit;
$LDWend__Z11cudaProcessPiS_iiiiff:
	} // _Z11cudaProcessPiS_iiiiff



// ===== COMPILED SASS (sm_100) =====

	.target	sm_100

	.elftype	@"ET_EXEC"


//--------------------- .note.nv.tkinfo           --------------------------
	.section	.note.nv.tkinfo,"",@"SHT_NOTE"
	.sectionflags	@"SHF_NOTE_NV_TKINFO"
	.tkinfo
        /*0018*/ 	.word	0x00000002
        /*0030*/ 	.string	""
        /*0030*/ 	.string	"ptxas"
        /*0030*/ 	.string	"Cuda compilation tools, release 13.0, V13.0.88"
        /*0030*/ 	.string	"Build cuda_13.0.r13.0/compiler.36424714_0"
        /*0030*/ 	.string	"-arch sm_100 "



//--------------------- .note.nv.cuinfo           --------------------------
	.section	.note.nv.cuinfo,"",@"SHT_NOTE"
	.sectionflags	@"SHF_NOTE_NV_CUINFO"
        /*0018*/ 	.short	0x0002
        /*001a*/ 	.short	0x0014
        /*001c*/ 	.short	0x0082
	.zero		2


//--------------------- .nv.info                  --------------------------
	.section	.nv.info,"",@"SHT_CUDA_INFO"
	.align	4


	//----- nvinfo : EIATTR_REGCOUNT
	.align		4
        /*0000*/ 	.byte	0x04, 0x2f
        /*0002*/ 	.short	(.L_1 - .L_0)
	.align		4
.L_0:
        /*0004*/ 	.word	index@(_Z11cudaProcessPiS_iiiiff)
        /*0008*/ 	.word	0x00000022


	//----- nvinfo : EIATTR_FRAME_SIZE
	.align		4
.L_1:
        /*000c*/ 	.byte	0x04, 0x11
        /*000e*/ 	.short	(.L_3 - .L_2)
	.align		4
.L_2:
        /*0010*/ 	.word	index@($__internal_0_$__cuda_sm3x_div_rn_noftz_f32_slowpath)
        /*0014*/ 	.word	0x00000000


	//----- nvinfo : EIATTR_FRAME_SIZE
	.align		4
.L_3:
        /*0018*/ 	.byte	0x04, 0x11
        /*001a*/ 	.short	(.L_5 - .L_4)
	.align		4
.L_4:
        /*001c*/ 	.word	index@(_Z11cudaProcessPiS_iiiiff)
        /*0020*/ 	.word	0x00000000


	//----- nvinfo : EIATTR_MIN_STACK_SIZE
	.align		4
.L_5:
        /*0024*/ 	.byte	0x04, 0x12
        /*0026*/ 	.short	(.L_7 - .L_6)
	.align		4
.L_6:
        /*0028*/ 	.word	index@(_Z11cudaProcessPiS_iiiiff)
        /*002c*/ 	.word	0x00000000
.L_7:


//--------------------- .nv.compat                --------------------------
	.section	.nv.compat,"",@"SHT_CUDA_COMPAT_INFO"
	.align	4
        /*0000*/ 	.byte	0x02, 0x09, 0x00, 0x00, 0x02, 0x02, 0x01, 0x00, 0x02, 0x05, 0x05, 0x00, 0x03, 0x07, 0x01, 0x01
        /*0010*/ 	.byte	0x02, 0x03, 0x00, 0x00, 0x02, 0x06, 0x01, 0x00, 0x04, 0x0b, 0x08, 0x00, 0x01, 0x00, 0x00, 0x00
        /*0020*/ 	.byte	0x00, 0x00, 0x00, 0x00


//--------------------- .nv.info._Z11cudaProcessPiS_iiiiff --------------------------
	.section	.nv.info._Z11cudaProcessPiS_iiiiff,"",@"SHT_CUDA_INFO"
	.sectionflags	@""
	.align	4


	//----- nvinfo : EIATTR_CUDA_API_VERSION
	.align		4
        /*0000*/ 	.byte	0x04, 0x37
        /*0002*/ 	.short	(.L_9 - .L_8)
.L_8:
        /*0004*/ 	.word	0x00000082


	//----- nvinfo : EIATTR_KPARAM_INFO
	.align		4
.L_9:
        /*0008*/ 	.byte	0x04, 0x17
        /*000a*/ 	.short	(.L_11 - .L_10)
.L_10:
        /*000c*/ 	.word	0x00000000
        /*0010*/ 	.short	0x0007
        /*0012*/ 	.short	0x0024
        /*0014*/ 	.byte	0x00, 0xf0, 0x11, 0x00


	//----- nvinfo : EIATTR_KPARAM_INFO
	.align		4
.L_11:
        /*0018*/ 	.byte	0x04, 0x17
        /*001a*/ 	.short	(.L_13 - .L_12)
.L_12:
        /*001c*/ 	.word	0x00000000
        /*0020*/ 	.short	0x0006
        /*0022*/ 	.short	0x0020
        /*0024*/ 	.byte	0x00, 0xf0, 0x11, 0x00


	//----- nvinfo : EIATTR_KPARAM_INFO
	.align		4
.L_13:
        /*0028*/ 	.byte	0x04, 0x17
        /*002a*/ 	.short	(.L_15 - .L_14)
.L_14:
        /*002c*/ 	.word	0x00000000
        /*0030*/ 	.short	0x0005
        /*0032*/ 	.short	0x001c
        /*0034*/ 	.byte	0x00, 0xf0, 0x11, 0x00


	//----- nvinfo : EIATTR_KPARAM_INFO
	.align		4
.L_15:
        /*0038*/ 	.byte	0x04, 0x17
        /*003a*/ 	.short	(.L_17 - .L_16)
.L_16:
        /*003c*/ 	.word	0x00000000
        /*0040*/ 	.short	0x0004
        /*0042*/ 	.short	0x0018
        /*0044*/ 	.byte	0x00, 0xf0, 0x11, 0x00


	//----- nvinfo : EIATTR_KPARAM_INFO
	.align		4
.L_17:
        /*0048*/ 	.byte	0x04, 0x17
        /*004a*/ 	.short	(.L_19 - .L_18)
.L_18:
        /*004c*/ 	.word	0x00000000
        /*0050*/ 	.short	0x0003
        /*0052*/ 	.short	0x0014
        /*0054*/ 	.byte	0x00, 0xf0, 0x11, 0x00


	//----- nvinfo : EIATTR_KPARAM_INFO
	.align		4
.L_19:
        /*0058*/ 	.byte	0x04, 0x17
        /*005a*/ 	.short	(.L_21 - .L_20)
.L_20:
        /*005c*/ 	.word	0x00000000
        /*0060*/ 	.short	0x0002
        /*0062*/ 	.short	0x0010
        /*0064*/ 	.byte	0x00, 0xf0, 0x11, 0x00


	//----- nvinfo : EIATTR_KPARAM_INFO
	.align		4
.L_21:
        /*0068*/ 	.byte	0x04, 0x17
        /*006a*/ 	.short	(.L_23 - .L_22)
.L_22:
        /*006c*/ 	.word	0x00000000
        /*0070*/ 	.short	0x0001
        /*0072*/ 	.short	0x0008
        /*0074*/ 	.byte	0x00, 0xf0, 0x21, 0x00


	//----- nvinfo : EIATTR_KPARAM_INFO
	.align		4
.L_23:
        /*0078*/ 	.byte	0x04, 0x17
        /*007a*/ 	.short	(.L_25 - .L_24)
.L_24:
        /*007c*/ 	.word	0x00000000
        /*0080*/ 	.short	0x0000
        /*0082*/ 	.short	0x0000
        /*0084*/ 	.byte	0x00, 0xf0, 0x21, 0x00


	//----- nvinfo : EIATTR_SPARSE_MMA_MASK
	.align		4
.L_25:
        /*0088*/ 	.byte	0x03, 0x50
        /*008a*/ 	.short	0x0000


	//----- nvinfo : EIATTR_MAXREG_COUNT
	.align		4
        /*008c*/ 	.byte	0x03, 0x1b
        /*008e*/ 	.short	0x00ff


	//----- nvinfo : EIATTR_NUM_BARRIERS
	.align		4
        /*0090*/ 	.byte	0x02, 0x4c
        /*0092*/ 	.byte	0x01
	.zero		1


	//----- nvinfo : EIATTR_MERCURY_ISA_VERSION
	.align		4
        /*0094*/ 	.byte	0x03, 0x5f
        /*0096*/ 	.short	0x0101


	//----- nvinfo : EIATTR_VRC_CTA_INIT_COUNT
	.align		4
        /*0098*/ 	.byte	0x02, 0x4a
	.zero		1
	.zero		1


	//----- nvinfo : EIATTR_EXIT_INSTR_OFFSETS
	.align		4
        /*009c*/ 	.byte	0x04, 0x1c
        /*009e*/ 	.short	(.L_27 - .L_26)


	//   ....[0]....
.L_26:
        /*00a0*/ 	.word	0x00000ee0


	//----- nvinfo : EIATTR_CRS_STACK_SIZE
	.align		4
.L_27:
        /*00a4*/ 	.byte	0x04, 0x1e
        /*00a6*/ 	.short	(.L_29 - .L_28)
.L_28:
        /*00a8*/ 	.word	0x00000000


	//----- nvinfo : EIATTR_CBANK_PARAM_SIZE
	.align		4
.L_29:
        /*00ac*/ 	.byte	0x03, 0x19
        /*00ae*/ 	.short	0x0028


	//----- nvinfo : EIATTR_PARAM_CBANK
	.align		4
        /*00b0*/ 	.byte	0x04, 0x0a
        /*00b2*/ 	.short	(.L_31 - .L_30)
	.align		4
.L_30:
        /*00b4*/ 	.word	index@(.nv.constant0._Z11cudaProcessPiS_iiiiff)
        /*00b8*/ 	.short	0x0380
        /*00ba*/ 	.short	0x0028


	//----- nvinfo : EIATTR_SW_WAR
	.align		4
.L_31:
        /*00bc*/ 	.byte	0x04, 0x36
        /*00be*/ 	.short	(.L_33 - .L_32)
.L_32:
        /*00c0*/ 	.word	0x00000008
.L_33:


//--------------------- .nv.callgraph             --------------------------
	.section	.nv.callgraph,"",@"SHT_CUDA_CALLGRAPH"
	.align	4
	.sectionentsize	8
	.align		4
        /*0000*/ 	.word	0x00000000
	.align		4
        /*0004*/ 	.word	0xffffffff
	.align		4
        /*0008*/ 	.word	0x00000000
	.align		4
        /*000c*/ 	.word	0xfffffffe
	.align		4
        /*0010*/ 	.word	0x00000000
	.align		4
        /*0014*/ 	.word	0xfffffffd
	.align		4
        /*0018*/ 	.word	0x00000000
	.align		4
        /*001c*/ 	.word	0xfffffffc


//--------------------- .text._Z11cudaProcessPiS_iiiiff --------------------------
	.section	.text._Z11cudaProcessPiS_iiiiff,"ax",@progbits
	.align	128
.text._Z11cudaProcessPiS_iiiiff:
        .type           _Z11cudaProcessPiS_iiiiff,@function
        .size           _Z11cudaProcessPiS_iiiiff,(.L_x_29 - _Z11cudaProcessPiS_iiiiff)
        .other          _Z11cudaProcessPiS_iiiiff,@"STO_CUDA_ENTRY STV_DEFAULT"
_Z11cudaProcessPiS_iiiiff:
[----:B------:R-:W-:Y:S01]  /*0000*/  LDC R1, c[0x0][0x37c] ;  /* 0x0000df00ff017b82 */ /* 0x000fe20000000800 */
[----:B------:R-:W0:Y:S07]  /*0010*/  S2R R21, SR_TID.X ;  /* 0x0000000000157919 */ /* 0x000e2e0000002100 */
[----:B------:R-:W0:Y:S01]  /*0020*/  LDC.64 R16, c[0x0][0x398] ;  /* 0x0000e600ff107b82 */ /* 0x000e220000000a00 */
[----:B------:R-:W1:Y:S01]  /*0030*/  LDCU UR4, c[0x0][0x360] ;  /* 0x00006c00ff0477ac */ /* 0x000e620008000800 */
[----:B------:R-:W2:Y:S01]  /*0040*/  S2R R18, SR_TID.Y ;  /* 0x0000000000127919 */ /* 0x000ea20000002200 */
[----:B------:R-:W3:Y:S01]  /*0050*/  LDCU UR5, c[0x0][0x364] ;  /* 0x00006c80ff0577ac */ /* 0x000ee20008000800 */
[----:B------:R-:W1:Y:S04]  /*0060*/  S2R R4, SR_CTAID.X ;  /* 0x0000000000047919 */ /* 0x000e680000002500 */
[----:B------:R-:W4:Y:S01]  /*0070*/  LDC.64 R2, c[0x0][0x390] ;  /* 0x0000e400ff027b82 */ /* 0x000f220000000a00 */
[----:B------:R-:W5:Y:S01]  /*0080*/  LDCU.64 UR6, c[0x0][0x358] ;  /* 0x00006b00ff0677ac */ /* 0x000f620008000a00 */
[----:B------:R-:W3:Y:S06]  /*0090*/  S2R R7, SR_CTAID.Y ;  /* 0x0000000000077919 */ /* 0x000eec0000002600 */
[----:B------:R-:W5:Y:S01]  /*00a0*/  LDC.64 R8, c[0x0][0x380] ;  /* 0x0000e000ff087b82 */ /* 0x000f620000000a00 */
[----:B0-----:R-:W-:Y:S01]  /*00b0*/  ISETP.GE.U32.AND P0, PT, R21, R17, PT ;  /* 0x000000111500720c */ /* 0x001fe20003f06070 */
[----:B----4-:R-:W-:-:S02]  /*00c0*/  VIADD R5, R2, 0xffffffff ;  /* 0xffffffff02057836 */ /* 0x010fc40000000000 */
[----:B------:R-:W-:Y:S01]  /*00d0*/  VIADD R3, R3, 0xffffffff ;  /* 0xffffffff03037836 */ /* 0x000fe20000000000 */
[----:B--2---:R-:W-:Y:S01]  /*00e0*/  ISETP.GE.U32.AND P1, PT, R18, R17, PT ;  /* 0x000000111200720c */ /* 0x004fe20003f26070 */
[----:B-1----:R-:W-:Y:S02]  /*00f0*/  IMAD R4, R4, UR4, R21 ;  /* 0x0000000404047c24 */ /* 0x002fe4000f8e0215 */
[----:B---3--:R-:W-:-:S03]  /*0100*/  IMAD R6, R7, UR5, R18 ;  /* 0x0000000507067c24 */ /* 0x008fc6000f8e0212 */
[----:B------:R-:W-:-:S03]  /*0110*/  VIMNMX.RELU R7, PT, PT, R5, R4, PT ;  /* 0x0000000405077248 */ /* 0x000fc60003fe1100 */
[CCC-:B------:R-:W-:Y:S02]  /*0120*/  @!P0 VIADDMNMX.RELU R0, R4.reuse, -R17.reuse, R5.reuse, PT ;  /* 0x8000001104008246 */ /* 0x1c0fe40003801105 */
[----:B------:R-:W-:Y:S02]  /*0130*/  VIMNMX.RELU R11, PT, PT, R3, R6, PT ;  /* 0x00000006030b7248 */ /* 0x000fe40003fe1100 */
[----:B------:R-:W-:Y:S02]  /*0140*/  @!P0 VIADDMNMX.RELU R10, R4, UR4, R5, PT ;  /* 0x00000004040a8c46 */ /* 0x000fe4000b801105 */
[C---:B------:R-:W-:Y:S01]  /*0150*/  @!P1 VIADDMNMX.RELU R12, R6.reuse, -R17, R3, PT ;  /* 0x80000011060c9246 */ /* 0x040fe20003801103 */
[CC--:B------:R-:W-:Y:S01]  /*0160*/  IMAD R13, R11.reuse, R2.reuse, R7 ;  /* 0x000000020b0d7224 */ /* 0x0c0fe200078e0207 */
[----:B------:R-:W-:Y:S01]  /*0170*/  @!P1 VIADDMNMX.RELU R14, R6, UR5, R3, PT ;  /* 0x00000005060e9c46 */ /* 0x000fe2000b801103 */
[CC--:B------:R-:W-:Y:S02]  /*0180*/  @!P0 IMAD R23, R11.reuse, R2.reuse, R0 ;  /* 0x000000020b178224 */ /* 0x0c0fe400078e0200 */
[----:B------:R-:W-:-:S02]  /*0190*/  @!P0 IMAD R11, R11, R2, R10 ;  /* 0x000000020b0b8224 */ /* 0x000fc400078e020a */
[-CC-:B------:R-:W-:Y:S02]  /*01a0*/  @!P1 IMAD R25, R12, R2.reuse, R7.reuse ;  /* 0x000000020c199224 */ /* 0x180fe400078e0207 */
[----:B------:R-:W-:Y:S02]  /*01b0*/  @!P1 IMAD R27, R14, R2, R7 ;  /* 0x000000020e1b9224 */ /* 0x000fe400078e0207 */
[----:B-----5:R-:W-:-:S04]  /*01c0*/  IMAD.WIDE R12, R13, 0x4, R8 ;  /* 0x000000040d0c7825 */ /* 0x020fc800078e0208 */
[--C-:B------:R-:W-:Y:S01]  /*01d0*/  @!P0 IMAD.WIDE R22, R23, 0x4, R8.reuse ;  /* 0x0000000417168825 */ /* 0x100fe200078e0208 */
[----:B------:R0:W2:Y:S03]  /*01e0*/  LDG.E R0, desc[UR6][R12.64] ;  /* 0x000000060c007981 */ /* 0x0000a6000c1e1900 */
[--C-:B------:R-:W-:Y:S01]  /*01f0*/  @!P0 IMAD.WIDE R10, R11, 0x4, R8.reuse ;  /* 0x000000040b0a8825 */ /* 0x100fe200078e0208 */
[----:B------:R-:W3:Y:S03]  /*0200*/  @!P0 LDG.E R7, desc[UR6][R22.64] ;  /* 0x0000000616078981 */ /* 0x000ee6000c1e1900 */
[--C-:B------:R-:W-:Y:S02]  /*0210*/  @!P1 IMAD.WIDE R24, R25, 0x4, R8.reuse ;  /* 0x0000000419189825 */ /* 0x100fe400078e0208 */
[----:B------:R1:W4:Y:S02]  /*0220*/  @!P0 LDG.E R10, desc[UR6][R10.64] ;  /* 0x000000060a0a8981 */ /* 0x000324000c1e1900 */
[----:B------:R-:W-:-:S02]  /*0230*/  @!P1 IMAD.WIDE R26, R27, 0x4, R8 ;  /* 0x000000041b1a9825 */ /* 0x000fc400078e0208 */
[----:B------:R5:W4:Y:S04]  /*0240*/  @!P1 LDG.E R24, desc[UR6][R24.64] ;  /* 0x0000000618189981 */ /* 0x000b28000c1e1900 */
[----:B------:R-:W4:Y:S01]  /*0250*/  @!P1 LDG.E R26, desc[UR6][R26.64] ;  /* 0x000000061a1a9981 */ /* 0x000f22000c1e1900 */
[----:B------:R-:W5:Y:S01]  /*0260*/  S2R R20, SR_CgaCtaId ;  /* 0x0000000000147919 */ /* 0x000f620000008800 */
[----:B------:R-:W-:Y:S02]  /*0270*/  MOV R19, 0x400 ;  /* 0x0000040000137802 */ /* 0x000fe40000000f00 */
[----:B------:R-:W-:Y:S01]  /*0280*/  IADD3 R14, PT, PT, R18, R17, RZ ;  /* 0x00000011120e7210 */ /* 0x000fe20007ffe0ff */
[----:B------:R-:W-:Y:S01]  /*0290*/  IMAD.IADD R15, R21, 0x1, R17 ;  /* 0x00000001150f7824 */ /* 0x000fe200078e0211 */
[----:B0-----:R-:W-:-:S03]  /*02a0*/  SEL R13, RZ, 0x1, P1 ;  /* 0x00000001ff0d7807 */ /* 0x001fc60000800000 */
[-C--:B------:R-:W-:Y:S01]  /*02b0*/  @!P0 IMAD R12, R14, R16.reuse, R21 ;  /* 0x000000100e0c8224 */ /* 0x080fe200078e0215 */
[----:B-1----:R-:W-:Y:S01]  /*02c0*/  @!P1 IADD3 R11, PT, PT, R18, UR5, R17 ;  /* 0x00000005120b9c10 */ /* 0x002fe2000fffe011 */
[-CC-:B------:R-:W-:Y:S02]  /*02d0*/  IMAD R14, R14, R16.reuse, R15.reuse ;  /* 0x000000100e0e7224 */ /* 0x180fe400078e020f */
[-CC-:B------:R-:W-:Y:S02]  /*02e0*/  @!P1 IMAD R22, R18, R16.reuse, R15.reuse ;  /* 0x0000001012169224 */ /* 0x180fe400078e020f */
[----:B------:R-:W-:Y:S01]  /*02f0*/  @!P1 IMAD R28, R11, R16, R15 ;  /* 0x000000100b1c9224 */ /* 0x000fe200078e020f */
[----:B-----5:R-:W-:Y:S02]  /*0300*/  LEA R19, R20, R19, 0x18 ;  /* 0x0000001314137211 */ /* 0x020fe400078ec0ff */
[----:B------:R-:W-:-:S04]  /*0310*/  SEL R20, RZ, 0x1, P0 ;  /* 0x00000001ff147807 */ /* 0x000fc80000000000 */
[----:B------:R-:W-:Y:S02]  /*0320*/  LOP3.LUT P2, RZ, R20, R13, RZ, 0xc0, !PT ;  /* 0x0000000d14ff7212 */ /* 0x000fe4000784c0ff */
[----:B------:R-:W-:Y:S01]  /*0330*/  @!P0 IADD3 R20, PT, PT, R12, UR4, R17 ;  /* 0x000000040c148c10 */ /* 0x000fe2000fffe011 */
[--C-:B------:R-:W-:Y:S01]  /*0340*/  IMAD R11, R14, 0x4, R19.reuse ;  /* 0x000000040e0b7824 */ /* 0x100fe200078e0213 */
[-C--:B------:R-:W-:Y:S01]  /*0350*/  @!P0 LEA R12, R12, R19.reuse, 0x2 ;  /* 0x000000130c0c8211 */ /* 0x080fe200078e10ff */
[--C-:B------:R-:W-:Y:S02]  /*0360*/  @!P1 IMAD R23, R22, 0x4, R19.reuse ;  /* 0x0000000416179824 */ /* 0x100fe400078e0213 */
[----:B------:R-:W-:Y:S01]  /*0370*/  @!P0 IMAD R13, R20, 0x4, R19 ;  /* 0x00000004140d8824 */ /* 0x000fe200078e0213 */
[----:B------:R-:W-:Y:S01]  /*0380*/  @!P1 LEA R25, R28, R19, 0x2 ;  /* 0x000000131c199211 */ /* 0x000fe200078e10ff */
[----:B------:R-:W-:Y:S01]  /*0390*/  BSSY.RECONVERGENT B0, `(.L_x_0) ;  /* 0x0000026000007945 */ /* 0x000fe20003800200 */
[----:B--2---:R0:W-:Y:S04]  /*03a0*/  STS [R11], R0 ;  /* 0x000000000b007388 */ /* 0x0041e80000000800 */
[----:B---3--:R0:W-:Y:S04]  /*03b0*/  @!P0 STS [R12], R7 ;  /* 0x000000070c008388 */ /* 0x0081e80000000800 */
[----:B----4-:R0:W-:Y:S04]  /*03c0*/  @!P0 STS [R13], R10 ;  /* 0x0000000a0d008388 */ /* 0x0101e80000000800 */
[----:B------:R0:W-:Y:S04]  /*03d0*/  @!P1 STS [R23], R24 ;  /* 0x0000001817009388 */ /* 0x0001e80000000800 */
[----:B------:R0:W-:Y:S01]  /*03e0*/  @!P1 STS [R25], R26 ;  /* 0x0000001a19009388 */ /* 0x0001e20000000800 */
[----:B------:R-:W-:Y:S05]  /*03f0*/  @!P2 BRA `(.L_x_1) ;  /* 0x00000000007ca947 */ /* 0x000fea0003800000 */
[-C--:B0-----:R-:W-:Y:S02]  /*0400*/  VIADDMNMX.RELU R0, R6, -R17.reuse, R3, PT ;  /* 0x8000001106007246 */ /* 0x081fe40003801103 */
[----:B------:R-:W-:Y:S02]  /*0410*/  VIADDMNMX.RELU R11, R4, -R17, R5, PT ;  /* 0x80000011040b7246 */ /* 0x000fe40003801105 */
[----:B------:R-:W-:Y:S02]  /*0420*/  VIADDMNMX.RELU R13, R6, UR5, R3, PT ;  /* 0x00000005060d7c46 */ /* 0x000fe4000b801103 */
[----:B------:R-:W-:Y:S01]  /*0430*/  VIADDMNMX.RELU R7, R4, UR5, R5, PT ;  /* 0x0000000504077c46 */ /* 0x000fe2000b801105 */
[-C--:B------:R-:W-:Y:S01]  /*0440*/  IMAD R3, R0, R2.reuse, R11 ;  /* 0x0000000200037224 */ /* 0x080fe200078e020b */
[----:B------:R-:W-:Y:S01]  /*0450*/  VIADDMNMX.RELU R5, R4, UR4, R5, PT ;  /* 0x0000000404057c46 */ /* 0x000fe2000b801105 */
[-C--:B------:R-:W-:Y:S02]  /*0460*/  IMAD R11, R13, R2.reuse, R11 ;  /* 0x000000020d0b7224 */ /* 0x080fe400078e020b */
[----:B------:R-:W-:-:S02]  /*0470*/  IMAD R7, R0, R2, R7 ;  /* 0x0000000200077224 */ /* 0x000fc400078e0207 */
[----:B------:R-:W-:Y:S02]  /*0480*/  IMAD R5, R13, R2, R5 ;  /* 0x000000020d057224 */ /* 0x000fe400078e0205 */
[----:B------:R-:W-:-:S04]  /*0490*/  IMAD.WIDE R2, R3, 0x4, R8 ;  /* 0x0000000403027825 */ /* 0x000fc800078e0208 */
[--C-:B------:R-:W-:Y:S02]  /*04a0*/  IMAD.WIDE R10, R11, 0x4, R8.reuse ;  /* 0x000000040b0a7825 */ /* 0x100fe400078e0208 */
[----:B------:R0:W2:Y:S02]  /*04b0*/  LDG.E R2, desc[UR6][R2.64] ;  /* 0x0000000602027981 */ /* 0x0000a4000c1e1900 */
[--C-:B------:R-:W-:Y:S02]  /*04c0*/  IMAD.WIDE R12, R7, 0x4, R8.reuse ;  /* 0x00000004070c7825 */ /* 0x100fe400078e0208 */
[----:B------:R1:W3:Y:S02]  /*04d0*/  LDG.E R10, desc[UR6][R10.64] ;  /* 0x000000060a0a7981 */ /* 0x0002e4000c1e1900 */
[----:B------:R-:W-:Y:S02]  /*04e0*/  IMAD.WIDE R8, R5, 0x4, R8 ;  /* 0x0000000405087825 */ /* 0x000fe400078e0208 */
[----:B------:R-:W4:Y:S04]  /*04f0*/  LDG.E R12, desc[UR6][R12.64] ;  /* 0x000000060c0c7981 */ /* 0x000f28000c1e1900 */
[----:B------:R-:W5:Y:S01]  /*0500*/  LDG.E R8, desc[UR6][R8.64] ;  /* 0x0000000608087981 */ /* 0x000f62000c1e1900 */
[----:B------:R-:W-:-:S02]  /*0510*/  IADD3 R22, PT, PT, R18, UR5, R17 ;  /* 0x0000000512167c10 */ /* 0x000fc4000fffe011 */
[----:B------:R-:W-:Y:S01]  /*0520*/  IADD3 R5, PT, PT, R21, UR4, R17 ;  /* 0x0000000415057c10 */ /* 0x000fe2000fffe011 */
[-CC-:B------:R-:W-:Y:S02]  /*0530*/  IMAD R0, R18, R16.reuse, R21.reuse ;  /* 0x0000001012007224 */ /* 0x180fe400078e0215 */
[-C--:B------:R-:W-:Y:S02]  /*0540*/  IMAD R14, R22, R16.reuse, R21 ;  /* 0x00000010160e7224 */ /* 0x080fe400078e0215 */
[-CC-:B------:R-:W-:Y:S02]  /*0550*/  IMAD R20, R18, R16.reuse, R5.reuse ;  /* 0x0000001012147224 */ /* 0x180fe400078e0205 */
[----:B------:R-:W-:Y:S02]  /*0560*/  IMAD R22, R22, R16, R5 ;  /* 0x0000001016167224 */ /* 0x000fe400078e0205 */
[--C-:B------:R-:W-:Y:S01]  /*0570*/  IMAD R5, R0, 0x4, R19.reuse ;  /* 0x0000000400057824 */ /* 0x100fe200078e0213 */
[----:B------:R-:W-:Y:S01]  /*0580*/  LEA R7, R20, R19, 0x2 ;  /* 0x0000001314077211 */ /* 0x000fe200078e10ff */
[----:B0-----:R-:W-:-:S02]  /*0590*/  IMAD R3, R14, 0x4, R19 ;  /* 0x000000040e037824 */ /* 0x001fc400078e0213 */
[----:B-1----:R-:W-:Y:S01]  /*05a0*/  IMAD R11, R22, 0x4, R19 ;  /* 0x00000004160b7824 */ /* 0x002fe200078e0213 */
[----:B--2---:R1:W-:Y:S04]  /*05b0*/  STS [R5], R2 ;  /* 0x0000000205007388 */ /* 0x0043e80000000800 */
[----:B---3--:R1:W-:Y:S04]  /*05c0*/  STS [R3], R10 ;  /* 0x0000000a03007388 */ /* 0x0083e80000000800 */
[----:B----4-:R1:W-:Y:S04]  /*05d0*/  STS [R7], R12 ;  /* 0x0000000c07007388 */ /* 0x0103e80000000800 */
[----:B-----5:R1:W-:Y:S02]  /*05e0*/  STS [R11], R8 ;  /* 0x000000080b007388 */ /* 0x0203e40000000800 */
.L_x_1:
[----:B------:R-:W-:Y:S05]  /*05f0*/  BSYNC.RECONVERGENT B0 ;  /* 0x0000000000007941 */ /* 0x000fea0003800200 */
.L_x_0:
[----:B0-----:R-:W-:Y:S01]  /*0600*/  IMAD.MOV R0, RZ, RZ, -R17 ;  /* 0x000000ffff007224 */ /* 0x001fe200078e0a11 */
[----:B------:R-:W-:Y:S04]  /*0610*/  BAR.SYNC.DEFER_BLOCKING 0x0 ;  /* 0x0000000000007b1d */ /* 0x000fe80000010000 */
[----:B------:R-:W-:-:S13]  /*0620*/  ISETP.GT.AND P0, PT, R0, R17, PT ;  /* 0x000000110000720c */ /* 0x000fda0003f04270 */
[----:B------:R-:W-:Y:S05]  /*0630*/  @P0 BRA `(.L_x_2) ;  /* 0x0000000400280947 */ /* 0x000fea0003800000 */
[C---:B------:R-:W-:Y:S01]  /*0640*/  IMAD R14, R17.reuse, R17, RZ ;  /* 0x00000011110e7224 */ /* 0x040fe200078e02ff */
[----:B------:R-:W-:Y:S01]  /*0650*/  IADD3 R17, PT, PT, R17, 0x1, RZ ;  /* 0x0000000111117810 */ /* 0x000fe20007ffe0ff */
[----:B------:R-:W-:Y:S02]  /*0660*/  HFMA2 R9, -RZ, RZ, 0, 0 ;  /* 0x00000000ff097431 */ /* 0x000fe400000001ff */
[----:B------:R-:W-:Y:S02]  /*0670*/  IMAD R18, R18, R16, RZ ;  /* 0x0000001012127224 */ /* 0x000fe400078e02ff */
[----:B------:R-:W-:Y:S01]  /*0680*/  IMAD.MOV.U32 R16, RZ, RZ, R0 ;  /* 0x000000ffff107224 */ /* 0x000fe200078e0000 */
[----:B------:R-:W-:Y:S01]  /*0690*/  IADD3 R15, PT, PT, R15, R17, RZ ;  /* 0x000000110f0f7210 */ /* 0x000fe20007ffe0ff */
[----:B------:R-:W-:Y:S01]  /*06a0*/  IMAD.MOV.U32 R26, RZ, RZ, RZ ;  /* 0x000000ffff1a7224 */ /* 0x000fe200078e00ff */
[----:B------:R-:W-:Y:S01]  /*06b0*/  I2FP.F32.S32 R14, R14 ;  /* 0x0000000e000e7245 */ /* 0x000fe20000201400 */
[----:B-1----:R-:W-:-:S02]  /*06c0*/  IMAD.MOV.U32 R7, RZ, RZ, RZ ;  /* 0x000000ffff077224 */ /* 0x002fc400078e00ff */
[----:B------:R-:W-:-:S07]  /*06d0*/  IMAD.MOV.U32 R5, RZ, RZ, RZ ;  /* 0x000000ffff057224 */ /* 0x000fce00078e00ff */
.L_x_9:
[----:B------:R-:W0:Y:S01]  /*06e0*/  LDCU UR4, c[0x0][0x39c] ;  /* 0x00007380ff0477ac */ /* 0x000e220008000800 */
[--C-:B------:R-:W-:Y:S01]  /*06f0*/  IMAD.IADD R12, R21, 0x1, R18.reuse ;  /* 0x00000001150c7824 */ /* 0x100fe200078e0212 */
[----:B------:R-:W-:Y:S01]  /*0700*/  BSSY.RECONVERGENT B0, `(.L_x_3) ;  /* 0x0000037000007945 */ /* 0x000fe20003800200 */
[----:B------:R-:W-:Y:S01]  /*0710*/  IMAD R13, R16, R16, RZ ;  /* 0x00000010100d7224 */ /* 0x000fe200078e02ff */
[----:B------:R-:W1:Y:S01]  /*0720*/  LDCU UR5, c[0x0][0x3a0] ;  /* 0x00007400ff0577ac */ /* 0x000e620008000800 */
[----:B------:R-:W-:Y:S02]  /*0730*/  IMAD.IADD R11, R15, 0x1, R18 ;  /* 0x000000010f0b7824 */ /* 0x000fe400078e0212 */
[----:B------:R-:W-:Y:S01]  /*0740*/  IMAD R10, R12, 0x4, R19 ;  /* 0x000000040c0a7824 */ /* 0x000fe200078e0213 */
[----:B0-----:R-:W-:-:S06]  /*0750*/  UIADD3 UR4, UPT, UPT, -UR4, URZ, URZ ;  /* 0x000000ff04047290 */ /* 0x001fcc000fffe1ff */
[----:B-1----:R-:W-:-:S07]  /*0760*/  MOV R8, UR4 ;  /* 0x0000000400087c02 */ /* 0x002fce0008000f00 */
.L_x_8:
[----:B------:R-:W-:Y:S01]  /*0770*/  IMAD R0, R8, R8, R13 ;  /* 0x0000000808007224 */ /* 0x000fe200078e020d */
[----:B------:R-:W-:Y:S01]  /*0780*/  BSSY.RECONVERGENT B1, `(.L_x_4) ;  /* 0x000002b000017945 */ /* 0x000fe20003800200 */
[----:B------:R-:W-:-:S03]  /*0790*/  VIADD R12, R12, 0x1 ;  /* 0x000000010c0c7836 */ /* 0x000fc60000000000 */
[----:B------:R-:W-:Y:S02]  /*07a0*/  I2FP.F32.S32 R3, R0 ;  /* 0x0000000000037245 */ /* 0x000fe40000201400 */
[----:B------:R-:W-:Y:S02]  /*07b0*/  ISETP.NE.AND P2, PT, R12, R11, PT ;  /* 0x0000000b0c00720c */ /* 0x000fe40003f45270 */
[----:B------:R-:W-:-:S13]  /*07c0*/  FSETP.GTU.AND P0, PT, R3, R14, PT ;  /* 0x0000000e0300720b */ /* 0x000fda0003f0c000 */
[----:B------:R-:W-:Y:S05]  /*07d0*/  @P0 BRA `(.L_x_5) ;  /* 0x0000000000940947 */ /* 0x000fea0003800000 */
[----:B------:R-:W0:Y:S01]  /*07e0*/  LDS R2, [R10] ;  /* 0x000000000a027984 */ /* 0x000e220000000800 */
[----:B------:R-:W-:Y:S01]  /*07f0*/  MOV R20, 0x443f4000 ;  /* 0x443f400000147802 */ /* 0x000fe20000000f00 */
[----:B------:R-:W-:Y:S01]  /*0800*/  IMAD.MOV.U32 R23, RZ, RZ, 0x3aab5601 ;  /* 0x3aab5601ff177424 */ /* 0x000fe200078e00ff */
[----:B------:R-:W-:Y:S01]  /*0810*/  BSSY.RECONVERGENT B2, `(.L_x_6) ;  /* 0x0000016000027945 */ /* 0x000fe20003800200 */
[--C-:B0-----:R-:W-:Y:S02]  /*0820*/  SHF.R.S32.HI R0, RZ, 0x8, R2.reuse ;  /* 0x00000008ff007819 */ /* 0x101fe40000011402 */
[----:B------:R-:W-:Y:S02]  /*0830*/  LOP3.LUT R24, R2, 0xff, RZ, 0xc0, !PT ;  /* 0x000000ff02187812 */ /* 0x000fe400078ec0ff */
[----:B------:R-:W-:Y:S02]  /*0840*/  SHF.R.S32.HI R2, RZ, 0x10, R2 ;  /* 0x00000010ff027819 */ /* 0x000fe40000011402 */
[----:B------:R-:W-:-:S02]  /*0850*/  LOP3.LUT R0, R0, 0xff, RZ, 0xc0, !PT ;  /* 0x000000ff00007812 */ /* 0x000fc400078ec0ff */
[----:B------:R-:W-:Y:S02]  /*0860*/  I2FP.F32.S32 R24, R24 ;  /* 0x0000001800187245 */ /* 0x000fe40000201400 */
[----:B------:R-:W-:Y:S02]  /*0870*/  LOP3.LUT R2, R2, 0xff, RZ, 0xc0, !PT ;  /* 0x000000ff02027812 */ /* 0x000fe400078ec0ff */
[----:B------:R-:W-:Y:S01]  /*0880*/  I2FP.F32.S32 R22, R0 ;  /* 0x0000000000167245 */ /* 0x000fe20000201400 */
[----:B------:R-:W-:Y:S01]  /*0890*/  FFMA R0, R23, -R20, 1 ;  /* 0x3f80000017007423 */ /* 0x000fe20000000814 */
[----:B------:R-:W-:-:S03]  /*08a0*/  I2FP.F32.S32 R20, R2 ;  /* 0x0000000200147245 */ /* 0x000fc60000201400 */
[----:B------:R-:W-:Y:S01]  /*08b0*/  FADD R3, R24, R22 ;  /* 0x0000001618037221 */ /* 0x000fe20000000000 */
[----:B------:R-:W-:-:S03]  /*08c0*/  FFMA R23, R0, R23, 0.0013071895809844136238 ;  /* 0x3aab560100177423 */ /* 0x000fc60000000017 */
[----:B------:R-:W-:-:S04]  /*08d0*/  FADD R0, R20, R3 ;  /* 0x0000000314007221 */ /* 0x000fc80000000000 */
[----:B------:R-:W0:Y:S01]  /*08e0*/  FCHK P0, R0, 765 ;  /* 0x443f400000007902 */ /* 0x000e220000000000 */
[----:B------:R-:W-:-:S04]  /*08f0*/  FFMA R2, R0, R23, RZ ;  /* 0x0000001700027223 */ /* 0x000fc800000000ff */
[----:B------:R-:W-:-:S04]  /*0900*/  FFMA R3, R2, -765, R0 ;  /* 0xc43f400002037823 */ /* 0x000fc80000000000 */
[----:B------:R-:W-:Y:S01]  /*0910*/  FFMA R2, R23, R3, R2 ;  /* 0x0000000317027223 */ /* 0x000fe20000000002 */
[----:B0-----:R-:W-:Y:S06]  /*0920*/  @!P0 BRA `(.L_x_7) ;  /* 0x0000000000108947 */ /* 0x001fec0003800000 */
[----:B------:R-:W-:Y:S01]  /*0930*/  IMAD.MOV.U32 R3, RZ, RZ, 0x443f4000 ;  /* 0x443f4000ff037424 */ /* 0x000fe200078e00ff */
[----:B------:R-:W-:-:S07]  /*0940*/  MOV R2, 0x960 ;  /* 0x0000096000027802 */ /* 0x000fce0000000f00 */
[----:B------:R-:W-:Y:S05]  /*0950*/  CALL.REL.NOINC `($__internal_0_$__cuda_sm3x_div_rn_noftz_f32_slowpath) ;  /* 0x0000000400647944 */ /* 0x000fea0003c00000 */
[----:B------:R-:W-:-:S07]  /*0960*/  IMAD.MOV.U32 R2, RZ, RZ, R0 ;  /* 0x000000ffff027224 */ /* 0x000fce00078e0000 */
.L_x_7:
[----:B------:R-:W-:Y:S05]  /*0970*/  BSYNC.RECONVERGENT B2 ;  /* 0x0000000000027941 */ /* 0x000fea0003800200 */
.L_x_6:
[----:B------:R-:W-:Y:S02]  /*0980*/  FSETP.GT.AND P0, PT, R2, UR5, PT ;  /* 0x0000000502007c0b */ /* 0x000fe4000bf04000 */
[----:B------:R-:W0:Y:S11]  /*0990*/  F2F.F64.F32 R2, R26 ;  /* 0x0000001a00027310 */ /* 0x000e360000201800 */
[----:B------:R-:W1:Y:S01]  /*09a0*/  @P0 LDC R23, c[0x0][0x3a4] ;  /* 0x0000e900ff170b82 */ /* 0x000e620000000800 */
[----:B0-----:R-:W-:-:S06]  /*09b0*/  DADD R2, R2, 1 ;  /* 0x3ff0000002027429 */ /* 0x001fcc0000000000 */
[----:B------:R0:W2:Y:S01]  /*09c0*/  F2F.F32.F64 R26, R2 ;  /* 0x00000002001a7310 */ /* 0x0000a20000301000 */
[-C--:B-1----:R-:W-:Y:S01]  /*09d0*/  @P0 FMUL R24, R24, R23.reuse ;  /* 0x0000001718180220 */ /* 0x082fe20000400000 */
[-C--:B------:R-:W-:Y:S01]  /*09e0*/  @P0 FMUL R22, R22, R23.reuse ;  /* 0x0000001716160220 */ /* 0x080fe20000400000 */
[----:B------:R-:W-:Y:S02]  /*09f0*/  @P0 FMUL R20, R20, R23 ;  /* 0x0000001714140220 */ /* 0x000fe40000400000 */
[----:B------:R-:W-:Y:S01]  /*0a00*/  FADD R5, R5, R24 ;  /* 0x0000001805057221 */ /* 0x000fe20000000000 */
[----:B------:R-:W-:Y:S01]  /*0a10*/  FADD R7, R7, R22 ;  /* 0x0000001607077221 */ /* 0x000fe20000000000 */
[----:B0-2---:R-:W-:-:S07]  /*0a20*/  FADD R9, R9, R20 ;  /* 0x0000001409097221 */ /* 0x005fce0000000000 */
.L_x_5:
[----:B------:R-:W-:Y:S05]  /*0a30*/  BSYNC.RECONVERGENT B1 ;  /* 0x0000000000017941 */ /* 0x000fea0003800200 */
.L_x_4:
[----:B------:R-:W-:Y:S01]  /*0a40*/  IADD3 R8, PT, PT, R8, 0x1, RZ ;  /* 0x0000000108087810 */ /* 0x000fe20007ffe0ff */
[----:B------:R-:W-:Y:S01]  /*0a50*/  VIADD R10, R10, 0x4 ;  /* 0x000000040a0a7836 */ /* 0x000fe20000000000 */
[----:B------:R-:W-:Y:S06]  /*0a60*/  @P2 BRA `(.L_x_8) ;  /* 0xfffffffc00402947 */ /* 0x000fec000383ffff */
[----:B------:R-:W-:Y:S05]  /*0a70*/  BSYNC.RECONVERGENT B0 ;  /* 0x0000000000007941 */ /* 0x000fea0003800200 */
.L_x_3:
[----:B------:R-:W0:Y:S01]  /*0a80*/  LDCU UR4, c[0x0][0x398] ;  /* 0x00007300ff0477ac */ /* 0x000e220008000800 */
[----:B------:R-:W-:-:S05]  /*0a90*/  VIADD R16, R16, 0x1 ;  /* 0x0000000110107836 */ /* 0x000fca0000000000 */
[----:B------:R-:W-:Y:S02]  /*0aa0*/  ISETP.NE.AND P0, PT, R17, R16, PT ;  /* 0x000000101100720c */ /* 0x000fe40003f05270 */
[----:B0-----:R-:W-:-:S11]  /*0ab0*/  IADD3 R18, PT, PT, R18, UR4, RZ ;  /* 0x0000000412127c10 */ /* 0x001fd6000fffe0ff */
[----:B------:R-:W-:Y:S05]  /*0ac0*/  @P0 BRA `(.L_x_9) ;  /* 0xfffffffc00040947 */ /* 0x000fea000383ffff */
[----:B------:R-:W-:Y:S05]  /*0ad0*/  BRA `(.L_x_10) ;  /* 0x0000000000107947 */ /* 0x000fea0003800000 */
.L_x_2:
[----:B------:R-:W-:Y:S01]  /*0ae0*/  IMAD.MOV.U32 R26, RZ, RZ, RZ ;  /* 0x000000ffff1a7224 */ /* 0x000fe200078e00ff */
[----:B-1----:R-:W-:Y:S01]  /*0af0*/  MOV R7, RZ ;  /* 0x000000ff00077202 */ /* 0x002fe20000000f00 */
[----:B------:R-:W-:Y:S02]  /*0b00*/  IMAD.MOV.U32 R9, RZ, RZ, RZ ;  /* 0x000000ffff097224 */ /* 0x000fe400078e00ff */
[----:B------:R-:W-:-:S07]  /*0b10*/  IMAD.MOV.U32 R5, RZ, RZ, RZ ;  /* 0x000000ffff057224 */ /* 0x000fce00078e00ff */
.L_x_10:
[----:B------:R-:W0:Y:S01]  /*0b20*/  MUFU.RCP R3, R26 ;  /* 0x0000001a00037308 */ /* 0x000e220000001000 */
[----:B------:R-:W-:Y:S07]  /*0b30*/  BSSY.RECONVERGENT B0, `(.L_x_11) ;  /* 0x000000c000007945 */ /* 0x000fee0003800200 */
[----:B------:R-:W1:Y:S01]  /*0b40*/  FCHK P0, R9, R26 ;  /* 0x0000001a09007302 */ /* 0x000e620000000000 */
[----:B0-----:R-:W-:-:S04]  /*0b50*/  FFMA R0, R3, -R26, 1 ;  /* 0x3f80000003007423 */ /* 0x001fc8000000081a */
[----:B------:R-:W-:-:S04]  /*0b60*/  FFMA R0, R3, R0, R3 ;  /* 0x0000000003007223 */ /* 0x000fc80000000003 */
[----:B------:R-:W-:-:S04]  /*0b70*/  FFMA R2, R0, R9, RZ ;  /* 0x0000000900027223 */ /* 0x000fc800000000ff */
[----:B------:R-:W-:-:S04]  /*0b80*/  FFMA R3, R2, -R26, R9 ;  /* 0x8000001a02037223 */ /* 0x000fc80000000009 */
[----:B------:R-:W-:Y:S01]  /*0b90*/  FFMA R0, R0, R3, R2 ;  /* 0x0000000300007223 */ /* 0x000fe20000000002 */
[----:B-1----:R-:W-:Y:S06]  /*0ba0*/  @!P0 BRA `(.L_x_12) ;  /* 0x0000000000108947 */ /* 0x002fec0003800000 */
[----:B------:R-:W-:Y:S01]  /*0bb0*/  IMAD.MOV.U32 R0, RZ, RZ, R9 ;  /* 0x000000ffff007224 */ /* 0x000fe200078e0009 */
[----:B------:R-:W-:Y:S02]  /*0bc0*/  MOV R3, R26 ;  /* 0x0000001a00037202 */ /* 0x000fe40000000f00 */
[----:B------:R-:W-:-:S07]  /*0bd0*/  MOV R2, 0xbf0 ;  /* 0x00000bf000027802 */ /* 0x000fce0000000f00 */
[----:B------:R-:W-:Y:S05]  /*0be0*/  CALL.REL.NOINC `($__internal_0_$__cuda_sm3x_div_rn_noftz_f32_slowpath) ;  /* 0x0000000000c07944 */ /* 0x000fea0003c00000 */
.L_x_12:
[----:B------:R-:W-:Y:S05]  /*0bf0*/  BSYNC.RECONVERGENT B0 ;  /* 0x0000000000007941 */ /* 0x000fea0003800200 */
.L_x_11:
[----:B------:R-:W0:Y:S01]  /*0c00*/  MUFU.RCP R3, R26 ;  /* 0x0000001a00037308 */ /* 0x000e220000001000 */
[----:B------:R-:W-:Y:S01]  /*0c10*/  FMNMX R0, R0, 255, PT ;  /* 0x437f000000007809 */ /* 0x000fe20003800000 */
[----:B------:R-:W-:Y:S03]  /*0c20*/  BSSY.RECONVERGENT B0, `(.L_x_13) ;  /* 0x000000f000007945 */ /* 0x000fe60003800200 */
[----:B------:R-:W-:-:S03]  /*0c30*/  FMNMX R2, RZ, R0, !PT ;  /* 0x00000000ff027209 */ /* 0x000fc60007800000 */
[----:B------:R-:W-:Y:S08]  /*0c40*/  FCHK P0, R7, R26 ;  /* 0x0000001a07007302 */ /* 0x000ff00000000000 */
[----:B------:R-:W1:Y:S01]  /*0c50*/  F2I.TRUNC.NTZ R2, R2 ;  /* 0x0000000200027305 */ /* 0x000e62000020f100 */
[----:B0-----:R-:W-:-:S04]  /*0c60*/  FFMA R0, R3, -R26, 1 ;  /* 0x3f80000003007423 */ /* 0x001fc8000000081a */
[----:B------:R-:W-:-:S04]  /*0c70*/  FFMA R0, R3, R0, R3 ;  /* 0x0000000003007223 */ /* 0x000fc80000000003 */
[----:B------:R-:W-:-:S04]  /*0c80*/  FFMA R10, R0, R7, RZ ;  /* 0x00000007000a7223 */ /* 0x000fc800000000ff */
[----:B------:R-:W-:Y:S01]  /*0c90*/  FFMA R3, R10, -R26, R7 ;  /* 0x8000001a0a037223 */ /* 0x000fe20000000007 */
[----:B-1----:R-:W-:-:S03]  /*0ca0*/  IMAD.U32 R8, R2, 0x10000, RZ ;  /* 0x0001000002087824 */ /* 0x002fc600078e00ff */
[----:B------:R-:W-:Y:S01]  /*0cb0*/  FFMA R0, R0, R3, R10 ;  /* 0x0000000300007223 */ /* 0x000fe2000000000a */
[----:B------:R-:W-:Y:S06]  /*0cc0*/  @!P0 BRA `(.L_x_14) ;  /* 0x0000000000108947 */ /* 0x000fec0003800000 */
[----:B------:R-:W-:Y:S01]  /*0cd0*/  IMAD.MOV.U32 R0, RZ, RZ, R7 ;  /* 0x000000ffff007224 */ /* 0x000fe200078e0007 */
[----:B------:R-:W-:Y:S02]  /*0ce0*/  MOV R3, R26 ;  /* 0x0000001a00037202 */ /* 0x000fe40000000f00 */
[----:B------:R-:W-:-:S07]  /*0cf0*/  MOV R2, 0xd10 ;  /* 0x00000d1000027802 */ /* 0x000fce0000000f00 */
[----:B------:R-:W-:Y:S05]  /*0d00*/  CALL.REL.NOINC `($__internal_0_$__cuda_sm3x_div_rn_noftz_f32_slowpath) ;  /* 0x0000000000787944 */ /* 0x000fea0003c00000 */
.L_x_14:
[----:B------:R-:W-:Y:S05]  /*0d10*/  BSYNC.RECONVERGENT B0 ;  /* 0x0000000000007941 */ /* 0x000fea0003800200 */
.L_x_13:
        /* <DEDUP_REMOVED lines=10> */
[----:B-1----:R-:W-:-:S03]  /*0dc0*/  IMAD.SHL.U32 R7, R2, 0x100, RZ ;  /* 0x0000010002077824 */ /* 0x002fc600078e00ff */
[----:B------:R-:W-:Y:S02]  /*0dd0*/  FFMA R0, R0, R9, R3 ;  /* 0x0000000900007223 */ /* 0x000fe40000000003 */
[----:B------:R-:W-:Y:S01]  /*0de0*/  LOP3.LUT R7, R8, R7, RZ, 0xfc, !PT ;  /* 0x0000000708077212 */ /* 0x000fe200078efcff */
[----:B------:R-:W-:Y:S06]  /*0df0*/  @!P0 BRA `(.L_x_16) ;  /* 0x0000000000108947 */ /* 0x000fec0003800000 */
[----:B------:R-:W-:Y:S01]  /*0e00*/  IMAD.MOV.U32 R0, RZ, RZ, R5 ;  /* 0x000000ffff007224 */ /* 0x000fe200078e0005 */
[----:B------:R-:W-:Y:S02]  /*0e10*/  MOV R3, R26 ;  /* 0x0000001a00037202 */ /* 0x000fe40000000f00 */
[----:B------:R-:W-:-:S07]  /*0e20*/  MOV R2, 0xe40 ;  /* 0x00000e4000027802 */ /* 0x000fce0000000f00 */
[----:B------:R-:W-:Y:S05]  /*0e30*/  CALL.REL.NOINC `($__internal_0_$__cuda_sm3x_div_rn_noftz_f32_slowpath) ;  /* 0x00000000002c7944 */ /* 0x000fea0003c00000 */
.L_x_16:
[----:B------:R-:W-:Y:S05]  /*0e40*/  BSYNC.RECONVERGENT B0 ;  /* 0x0000000000007941 */ /* 0x000fea0003800200 */
.L_x_15:
[----:B------:R-:W-:Y:S01]  /*0e50*/  FMNMX R0, R0, 255, PT ;  /* 0x437f000000007809 */ /* 0x000fe20003800000 */
[----:B------:R-:W0:Y:S01]  /*0e60*/  LDC.64 R2, c[0x0][0x388] ;  /* 0x0000e200ff027b82 */ /* 0x000e220000000a00 */
[----:B------:R-:W1:Y:S02]  /*0e70*/  LDCU UR4, c[0x0][0x390] ;  /* 0x00007200ff0477ac */ /* 0x000e640008000800 */
[----:B------:R-:W-:-:S06]  /*0e80*/  FMNMX R0, RZ, R0, !PT ;  /* 0x00000000ff007209 */ /* 0x000fcc0007800000 */
[----:B------:R-:W2:Y:S01]  /*0e90*/  F2I.TRUNC.NTZ R0, R0 ;  /* 0x0000000000007305 */ /* 0x000ea2000020f100 */
[----:B-1----:R-:W-:-:S04]  /*0ea0*/  IMAD R5, R6, UR4, R4 ;  /* 0x0000000406057c24 */ /* 0x002fc8000f8e0204 */
[----:B0-----:R-:W-:Y:S01]  /*0eb0*/  IMAD.WIDE R2, R5, 0x4, R2 ;  /* 0x0000000405027825 */ /* 0x001fe200078e0202 */
[----:B--2---:R-:W-:-:S05]  /*0ec0*/  LOP3.LUT R7, R7, R0, RZ, 0xfc, !PT ;  /* 0x0000000007077212 */ /* 0x004fca00078efcff */
[----:B------:R-:W-:Y:S01]  /*0ed0*/  STG.E desc[UR6][R2.64], R7 ;  /* 0x0000000702007986 */ /* 0x000fe2000c101906 */
[----:B------:R-:W-:Y:S05]  /*0ee0*/  EXIT ;  /* 0x000000000000794d */ /* 0x000fea0003800000 */
        .weak           $__internal_0_$__cuda_sm3x_div_rn_noftz_f32_slowpath
        .type           $__internal_0_$__cuda_sm3x_div_rn_noftz_f32_slowpath,@function
        .size           $__internal_0_$__cuda_sm3x_div_rn_noftz_f32_slowpath,(.L_x_29 - $__internal_0_$__cuda_sm3x_div_rn_noftz_f32_slowpath)
$__internal_0_$__cuda_sm3x_div_rn_noftz_f32_slowpath:
[----:B------:R-:W-:Y:S01]  /*0ef0*/  SHF.R.U32.HI R23, RZ, 0x17, R3 ;  /* 0x00000017ff177819 */ /* 0x000fe20000011603 */
[----:B------:R-:W-:Y:S01]  /*0f00*/  BSSY.RECONVERGENT B3, `(.L_x_17) ;  /* 0x0000062000037945 */ /* 0x000fe20003800200 */
[----:B------:R-:W-:Y:S02]  /*0f10*/  SHF.R.U32.HI R27, RZ, 0x17, R0 ;  /* 0x00000017ff1b7819 */ /* 0x000fe40000011600 */
[----:B------:R-:W-:Y:S02]  /*0f20*/  LOP3.LUT R23, R23, 0xff, RZ, 0xc0, !PT ;  /* 0x000000ff17177812 */ /* 0x000fe400078ec0ff */
[----:B------:R-:W-:-:S03]  /*0f30*/  LOP3.LUT R27, R27, 0xff, RZ, 0xc0, !PT ;  /* 0x000000ff1b1b7812 */ /* 0x000fc600078ec0ff */
[----:B------:R-:W-:Y:S02]  /*0f40*/  VIADD R29, R23, 0xffffffff ;  /* 0xffffffff171d7836 */ /* 0x000fe40000000000 */
[----:B------:R-:W-:-:S03]  /*0f50*/  VIADD R28, R27, 0xffffffff ;  /* 0xffffffff1b1c7836 */ /* 0x000fc60000000000 */
[----:B------:R-:W-:-:S04]  /*0f60*/  ISETP.GT.U32.AND P0, PT, R29, 0xfd, PT ;  /* 0x000000fd1d00780c */ /* 0x000fc80003f04070 */
[----:B------:R-:W-:-:S13]  /*0f70*/  ISETP.GT.U32.OR P0, PT, R28, 0xfd, P0 ;  /* 0x000000fd1c00780c */ /* 0x000fda0000704470 */
[----:B------:R-:W-:Y:S01]  /*0f80*/  @!P0 MOV R25, RZ ;  /* 0x000000ff00198202 */ /* 0x000fe20000000f00 */
[----:B------:R-:W-:Y:S06]  /*0f90*/  @!P0 BRA `(.L_x_18) ;  /* 0x00000000005c8947 */ /* 0x000fec0003800000 */
[----:B------:R-:W-:Y:S02]  /*0fa0*/  FSETP.GTU.FTZ.AND P0, PT, |R0|, +INF , PT ;  /* 0x7f8000000000780b */ /* 0x000fe40003f1c200 */
[----:B------:R-:W-:-:S04]  /*0fb0*/  FSETP.GTU.FTZ.AND P1, PT, |R3|, +INF , PT ;  /* 0x7f8000000300780b */ /* 0x000fc80003f3c200 */
[----:B------:R-:W-:-:S13]  /*0fc0*/  PLOP3.LUT P0, PT, P0, P1, PT, 0xf8, 0x8f ;  /* 0x00000000008f781c */ /* 0x000fda0000703f70 */
[----:B------:R-:W-:Y:S05]  /*0fd0*/  @P0 BRA `(.L_x_19) ;  /* 0x00000004004c0947 */ /* 0x000fea0003800000 */
[----:B------:R-:W-:-:S13]  /*0fe0*/  LOP3.LUT P0, RZ, R3, 0x7fffffff, R0, 0xc8, !PT ;  /* 0x7fffffff03ff7812 */ /* 0x000fda000780c800 */
[----:B------:R-:W-:Y:S05]  /*0ff0*/  @!P0 BRA `(.L_x_20) ;  /* 0x00000004003c8947 */ /* 0x000fea0003800000 */
[C---:B------:R-:W-:Y:S02]  /*1000*/  FSETP.NEU.FTZ.AND P3, PT, |R0|.reuse, +INF , PT ;  /* 0x7f8000000000780b */ /* 0x040fe40003f7d200 */
[----:B------:R-:W-:Y:S02]  /*1010*/  FSETP.NEU.FTZ.AND P1, PT, |R3|, +INF , PT ;  /* 0x7f8000000300780b */ /* 0x000fe40003f3d200 */
[----:B------:R-:W-:-:S11]  /*1020*/  FSETP.NEU.FTZ.AND P0, PT, |R0|, +INF , PT ;  /* 0x7f8000000000780b */ /* 0x000fd60003f1d200 */
[----:B------:R-:W-:Y:S05]  /*1030*/  @!P1 BRA !P3, `(.L_x_20) ;  /* 0x00000004002c9947 */ /* 0x000fea0005800000 */
[----:B------:R-:W-:-:S04]  /*1040*/  LOP3.LUT P3, RZ, R0, 0x7fffffff, RZ, 0xc0, !PT ;  /* 0x7fffffff00ff7812 */ /* 0x000fc8000786c0ff */
[----:B------:R-:W-:-:S13]  /*1050*/  PLOP3.LUT P1, PT, P1, P3, PT, 0x2f, 0xf2 ;  /* 0x0000000000f2781c */ /* 0x000fda0000f26577 */
[----:B------:R-:W-:Y:S05]  /*1060*/  @P1 BRA `(.L_x_21) ;  /* 0x0000000400181947 */ /* 0x000fea0003800000 */
[----:B------:R-:W-:-:S04]  /*1070*/  LOP3.LUT P1, RZ, R3, 0x7fffffff, RZ, 0xc0, !PT ;  /* 0x7fffffff03ff7812 */ /* 0x000fc8000782c0ff */
[----:B------:R-:W-:-:S13]  /*1080*/  PLOP3.LUT P0, PT, P0, P1, PT, 0x2f, 0xf2 ;  /* 0x0000000000f2781c */ /* 0x000fda0000702577 */
[----:B------:R-:W-:Y:S05]  /*1090*/  @P0 BRA `(.L_x_22) ;  /* 0x0000000400000947 */ /* 0x000fea0003800000 */
[----:B------:R-:W-:Y:S02]  /*10a0*/  ISETP.GE.AND P0, PT, R28, RZ, PT ;  /* 0x000000ff1c00720c */ /* 0x000fe40003f06270 */
[----:B------:R-:W-:-:S11]  /*10b0*/  ISETP.GE.AND P1, PT, R29, RZ, PT ;  /* 0x000000ff1d00720c */ /* 0x000fd60003f26270 */
[----:B------:R-:W-:Y:S02]  /*10c0*/  @P0 IMAD.MOV.U32 R25, RZ, RZ, RZ ;  /* 0x000000ffff190224 */ /* 0x000fe400078e00ff */
[----:B------:R-:W-:Y:S01]  /*10d0*/  @!P0 FFMA R0, R0, 1.84467440737095516160e+19, RZ ;  /* 0x5f80000000008823 */ /* 0x000fe200000000ff */
[----:B------:R-:W-:Y:S02]  /*10e0*/  @!P0 IMAD.MOV.U32 R25, RZ, RZ, -0x40 ;  /* 0xffffffc0ff198424 */ /* 0x000fe400078e00ff */
[----:B------:R-:W-:-:S03]  /*10f0*/  @!P1 FFMA R3, R3, 1.84467440737095516160e+19, RZ ;  /* 0x5f80000003039823 */ /* 0x000fc600000000ff */
[----:B------:R-:W-:-:S07]  /*1100*/  @!P1 IADD3 R25, PT, PT, R25, 0x40, RZ ;  /* 0x0000004019199810 */ /* 0x000fce0007ffe0ff */
.L_x_18:
[----:B------:R-:W-:Y:S01]  /*1110*/  LEA R28, R23, 0xc0800000, 0x17 ;  /* 0xc0800000171c7811 */ /* 0x000fe200078eb8ff */
[----:B------:R-:W-:Y:S01]  /*1120*/  BSSY.RECONVERGENT B4, `(.L_x_23) ;  /* 0x0000036000047945 */ /* 0x000fe20003800200 */
[----:B------:R-:W-:-:S03]  /*1130*/  IADD3 R27, PT, PT, R27, -0x7f, RZ ;  /* 0xffffff811b1b7810 */ /* 0x000fc60007ffe0ff */
[----:B------:R-:W-:Y:S02]  /*1140*/  IMAD.IADD R30, R3, 0x1, -R28 ;  /* 0x00000001031e7824 */ /* 0x000fe400078e0a1c */
[C---:B------:R-:W-:Y:S02]  /*1150*/  IMAD R0, R27.reuse, -0x800000, R0 ;  /* 0xff8000001b007824 */ /* 0x040fe400078e0200 */
[----:B------:R0:W1:Y:S01]  /*1160*/  MUFU.RCP R28, R30 ;  /* 0x0000001e001c7308 */ /* 0x0000620000001000 */
[----:B------:R-:W-:Y:S01]  /*1170*/  FADD.FTZ R29, -R30, -RZ ;  /* 0x800000ff1e1d7221 */ /* 0x000fe20000010100 */
[----:B0-----:R-:W-:-:S05]  /*1180*/  IADD3 R30, PT, PT, R27, 0x7f, -R23 ;  /* 0x0000007f1b1e7810 */ /* 0x001fca0007ffe817 */
[----:B------:R-:W-:Y:S02]  /*1190*/  IMAD.IADD R30, R30, 0x1, R25 ;  /* 0x000000011e1e7824 */ /* 0x000fe400078e0219 */
[----:B-1----:R-:W-:-:S04]  /*11a0*/  FFMA R3, R28, R29, 1 ;  /* 0x3f8000001c037423 */ /* 0x002fc8000000001d */
[----:B------:R-:W-:-:S04]  /*11b0*/  FFMA R3, R28, R3, R28 ;  /* 0x000000031c037223 */ /* 0x000fc8000000001c */
[----:B------:R-:W-:-:S04]  /*11c0*/  FFMA R28, R0, R3, RZ ;  /* 0x00000003001c7223 */ /* 0x000fc800000000ff */
[----:B------:R-:W-:-:S04]  /*11d0*/  FFMA R31, R29, R28, R0 ;  /* 0x0000001c1d1f7223 */ /* 0x000fc80000000000 */
[----:B------:R-:W-:-:S04]  /*11e0*/  FFMA R28, R3, R31, R28 ;  /* 0x0000001f031c7223 */ /* 0x000fc8000000001c */
[----:B------:R-:W-:-:S04]  /*11f0*/  FFMA R29, R29, R28, R0 ;  /* 0x0000001c1d1d7223 */ /* 0x000fc80000000000 */
[----:B------:R-:W-:-:S05]  /*1200*/  FFMA R0, R3, R29, R28 ;  /* 0x0000001d03007223 */ /* 0x000fca000000001c */
[----:B------:R-:W-:-:S04]  /*1210*/  SHF.R.U32.HI R23, RZ, 0x17, R0 ;  /* 0x00000017ff177819 */ /* 0x000fc80000011600 */
[----:B------:R-:W-:-:S04]  /*1220*/  LOP3.LUT R23, R23, 0xff, RZ, 0xc0, !PT ;  /* 0x000000ff17177812 */ /* 0x000fc800078ec0ff */
[----:B------:R-:W-:-:S05]  /*1230*/  IADD3 R23, PT, PT, R23, R30, RZ ;  /* 0x0000001e17177210 */ /* 0x000fca0007ffe0ff */
[----:B------:R-:W-:-:S05]  /*1240*/  VIADD R25, R23, 0xffffffff ;  /* 0xffffffff17197836 */ /* 0x000fca0000000000 */
[----:B------:R-:W-:-:S13]  /*1250*/  ISETP.GE.U32.AND P0, PT, R25, 0xfe, PT ;  /* 0x000000fe1900780c */ /* 0x000fda0003f06070 */
[----:B------:R-:W-:Y:S05]  /*1260*/  @!P0 BRA `(.L_x_24) ;  /* 0x0000000000808947 */ /* 0x000fea0003800000 */
[----:B------:R-:W-:-:S13]  /*1270*/  ISETP.GT.AND P0, PT, R23, 0xfe, PT ;  /* 0x000000fe1700780c */ /* 0x000fda0003f04270 */
[----:B------:R-:W-:Y:S05]  /*1280*/  @P0 BRA `(.L_x_25) ;  /* 0x00000000006c0947 */ /* 0x000fea0003800000 */
[----:B------:R-:W-:-:S13]  /*1290*/  ISETP.GE.AND P0, PT, R23, 0x1, PT ;  /* 0x000000011700780c */ /* 0x000fda0003f06270 */
[----:B------:R-:W-:Y:S05]  /*12a0*/  @P0 BRA `(.L_x_26) ;  /* 0x0000000000740947 */ /* 0x000fea0003800000 */
[----:B------:R-:W-:Y:S02]  /*12b0*/  ISETP.GE.AND P0, PT, R23, -0x18, PT ;  /* 0xffffffe81700780c */ /* 0x000fe40003f06270 */
[----:B------:R-:W-:-:S11]  /*12c0*/  LOP3.LUT R0, R0, 0x80000000, RZ, 0xc0, !PT ;  /* 0x8000000000007812 */ /* 0x000fd600078ec0ff */
[----:B------:R-:W-:Y:S05]  /*12d0*/  @!P0 BRA `(.L_x_26) ;  /* 0x0000000000688947 */ /* 0x000fea0003800000 */
[-CC-:B------:R-:W-:Y:S01]  /*12e0*/  FFMA.RZ R25, R3, R29.reuse, R28.reuse ;  /* 0x0000001d03197223 */ /* 0x180fe2000000c01c */
[C---:B------:R-:W-:Y:S02]  /*12f0*/  IADD3 R30, PT, PT, R23.reuse, 0x20, RZ ;  /* 0x00000020171e7810 */ /* 0x040fe40007ffe0ff */
[----:B------:R-:W-:Y:S02]  /*1300*/  ISETP.NE.AND P3, PT, R23, RZ, PT ;  /* 0x000000ff1700720c */ /* 0x000fe40003f65270 */
[----:B------:R-:W-:Y:S01]  /*1310*/  LOP3.LUT R27, R25, 0x7fffff, RZ, 0xc0, !PT ;  /* 0x007fffff191b7812 */ /* 0x000fe200078ec0ff */
[CCC-:B------:R-:W-:Y:S01]  /*1320*/  FFMA.RP R25, R3.reuse, R29.reuse, R28.reuse ;  /* 0x0000001d03197223 */ /* 0x1c0fe2000000801c */
[----:B------:R-:W-:Y:S01]  /*1330*/  FFMA.RM R28, R3, R29, R28 ;  /* 0x0000001d031c7223 */ /* 0x000fe2000000401c */
[----:B------:R-:W-:Y:S01]  /*1340*/  ISETP.NE.AND P1, PT, R23, RZ, PT ;  /* 0x000000ff1700720c */ /* 0x000fe20003f25270 */
[----:B------:R-:W-:Y:S01]  /*1350*/  IMAD.MOV R23, RZ, RZ, -R23 ;  /* 0x000000ffff177224 */ /* 0x000fe200078e0a17 */
[----:B------:R-:W-:-:S02]  /*1360*/  LOP3.LUT R27, R27, 0x800000, RZ, 0xfc, !PT ;  /* 0x008000001b1b7812 */ /* 0x000fc400078efcff */
[----:B------:R-:W-:Y:S02]  /*1370*/  FSETP.NEU.FTZ.AND P0, PT, R25, R28, PT ;  /* 0x0000001c1900720b */ /* 0x000fe40003f1d000 */
[----:B------:R-:W-:Y:S02]  /*1380*/  SHF.L.U32 R30, R27, R30, RZ ;  /* 0x0000001e1b1e7219 */ /* 0x000fe400000006ff */
[----:B------:R-:W-:Y:S02]  /*1390*/  SEL R28, R23, RZ, P3 ;  /* 0x000000ff171c7207 */ /* 0x000fe40001800000 */
[----:B------:R-:W-:Y:S02]  /*13a0*/  ISETP.NE.AND P1, PT, R30, RZ, P1 ;  /* 0x000000ff1e00720c */ /* 0x000fe40000f25270 */
[----:B------:R-:W-:Y:S02]  /*13b0*/  SHF.R.U32.HI R28, RZ, R28, R27 ;  /* 0x0000001cff1c7219 */ /* 0x000fe4000001161b */
[----:B------:R-:W-:-:S02]  /*13c0*/  PLOP3.LUT P0, PT, P0, P1, PT, 0xf8, 0x8f ;  /* 0x00000000008f781c */ /* 0x000fc40000703f70 */
[----:B------:R-:W-:Y:S02]  /*13d0*/  SHF.R.U32.HI R30, RZ, 0x1, R28 ;  /* 0x00000001ff1e7819 */ /* 0x000fe4000001161c */
[----:B------:R-:W-:-:S04]  /*13e0*/  SEL R3, RZ, 0x1, !P0 ;  /* 0x00000001ff037807 */ /* 0x000fc80004000000 */
[----:B------:R-:W-:-:S04]  /*13f0*/  LOP3.LUT R3, R3, 0x1, R30, 0xf8, !PT ;  /* 0x0000000103037812 */ /* 0x000fc800078ef81e */
[----:B------:R-:W-:-:S04]  /*1400*/  LOP3.LUT R3, R3, R28, RZ, 0xc0, !PT ;  /* 0x0000001c03037212 */ /* 0x000fc800078ec0ff */
[----:B------:R-:W-:-:S04]  /*1410*/  IADD3 R3, PT, PT, R30, R3, RZ ;  /* 0x000000031e037210 */ /* 0x000fc80007ffe0ff */
[----:B------:R-:W-:Y:S01]  /*1420*/  LOP3.LUT R0, R3, R0, RZ, 0xfc, !PT ;  /* 0x0000000003007212 */ /* 0x000fe200078efcff */
[----:B------:R-:W-:Y:S06]  /*1430*/  BRA `(.L_x_26) ;  /* 0x0000000000107947 */ /* 0x000fec0003800000 */
.L_x_25:
[----:B------:R-:W-:-:S04]  /*1440*/  LOP3.LUT R0, R0, 0x80000000, RZ, 0xc0, !PT ;  /* 0x8000000000007812 */ /* 0x000fc800078ec0ff */
[----:B------:R-:W-:Y:S01]  /*1450*/  LOP3.LUT R0, R0, 0x7f800000, RZ, 0xfc, !PT ;  /* 0x7f80000000007812 */ /* 0x000fe200078efcff */
[----:B------:R-:W-:Y:S06]  /*1460*/  BRA `(.L_x_26) ;  /* 0x0000000000047947 */ /* 0x000fec0003800000 */
.L_x_24:
[----:B------:R-:W-:-:S07]  /*1470*/  IMAD R0, R30, 0x800000, R0 ;  /* 0x008000001e007824 */ /* 0x000fce00078e0200 */
.L_x_26:
[----:B------:R-:W-:Y:S05]  /*1480*/  BSYNC.RECONVERGENT B4 ;  /* 0x0000000000047941 */ /* 0x000fea0003800200 */
.L_x_23:
[----:B------:R-:W-:Y:S05]  /*1490*/  BRA `(.L_x_27) ;  /* 0x0000000000207947 */ /* 0x000fea0003800000 */
.L_x_22:
[----:B------:R-:W-:-:S04]  /*14a0*/  LOP3.LUT R0, R3, 0x80000000, R0, 0x48, !PT ;  /* 0x8000000003007812 */ /* 0x000fc800078e4800 */
[----:B------:R-:W-:Y:S01]  /*14b0*/  LOP3.LUT R0, R0, 0x7f800000, RZ, 0xfc, !PT ;  /* 0x7f80000000007812 */ /* 0x000fe200078efcff */
[----:B------:R-:W-:Y:S06]  /*14c0*/  BRA `(.L_x_27) ;  /* 0x0000000000147947 */ /* 0x000fec0003800000 */
.L_x_21:
[----:B------:R-:W-:Y:S01]  /*14d0*/  LOP3.LUT R0, R3, 0x80000000, R0, 0x48, !PT ;  /* 0x8000000003007812 */ /* 0x000fe200078e4800 */
[----:B------:R-:W-:Y:S06]  /*14e0*/  BRA `(.L_x_27) ;  /* 0x00000000000c7947 */ /* 0x000fec0003800000 */
.L_x_20:
[----:B------:R-:W0:Y:S01]  /*14f0*/  MUFU.RSQ R0, -QNAN ;  /* 0xffc0000000007908 */ /* 0x000e220000001400 */
[----:B------:R-:W-:Y:S05]  /*1500*/  BRA `(.L_x_27) ;  /* 0x0000000000047947 */ /* 0x000fea0003800000 */
.L_x_19:
[----:B------:R-:W-:-:S07]  /*1510*/  FADD.FTZ R0, R0, R3 ;  /* 0x0000000300007221 */ /* 0x000fce0000010000 */
.L_x_27:
[----:B------:R-:W-:Y:S05]  /*1520*/  BSYNC.RECONVERGENT B3 ;  /* 0x0000000000037941 */ /* 0x000fea0003800200 */
.L_x_17:
[----:B------:R-:W-:-:S04]  /*1530*/  HFMA2 R3, -RZ, RZ, 0, 0 ;  /* 0x00000000ff037431 */ /* 0x000fc800000001ff */
[----:B0-----:R-:W-:Y:S05]  /*1540*/  RET.REL.NODEC R2 `(_Z11cudaProcessPiS_iiiiff) ;  /* 0xffffffe802ac7950 */ /* 0x001fea0003c3ffff */
.L_x_28:
[----:B------:R-:W-:-:S00]  /*1550*/  BRA `(.L_x_28) ;  /* 0xfffffffc00fc7947 */ /* 0x000fc0000383ffff */
[----:B------:R-:W-:-:S00]  /*1560*/  NOP ;  /* 0x0000000000007918 */ /* 0x000fc00000000000 */
        /* <DEDUP_REMOVED lines=9> */
.L_x_29:


//--------------------- .nv.shared._Z11cudaProcessPiS_iiiiff --------------------------
	.section	.nv.shared._Z11cudaProcessPiS_iiiiff,"aw",@nobits
	.sectionflags	@""
	.align	16
	.zero		1024


//--------------------- .nv.shared.reserved.0     --------------------------
	.section	.nv.shared.reserved.0,"aw",@nobits
	.weak		__nv_reservedSMEM_offset_0_alias
	.size		__nv_reservedSMEM_offset_0_alias, 0, 64
	.other		__nv_reservedSMEM_offset_0_alias,@"STO_CUDA_RESERVED_SHARED STV_DEFAULT"
__nv_reservedSMEM_offset_0_alias:
	.zero		0
	.zero		64


//--------------------- .nv.constant0._Z11cudaProcessPiS_iiiiff --------------------------
	.section	.nv.constant0._Z11cudaProcessPiS_iiiiff,"a",@progbits
	.sectionflags	@""
	.align	4
.nv.constant0._Z11cudaProcessPiS_iiiiff:
	.zero		936


//--------------------- SYMBOLS --------------------------

	.type		.nv.reservedSmem.offset0,@object
	.size		.nv.reservedSmem.offset0,0x4
	.type		.nv.reservedSmem.cap,@object
	.size		.nv.reservedSmem.cap,0x4
